	.target	sm_90a

	.elftype	@"ET_EXEC"


//--------------------- .note.nv.tkinfo           --------------------------
	.section	.note.nv.tkinfo,"",@"SHT_NOTE"
	.sectionflags	@"SHF_NOTE_NV_TKINFO"
	.tkinfo
        /*0018*/ 	.word	0x00000002
        /*0030*/ 	.string	""
        /*0030*/ 	.string	"ptxas"
        /*0030*/ 	.string	"Cuda compilation tools, release 13.0, V13.0.88"
        /*0030*/ 	.string	"Build cuda_13.0.r13.0/compiler.36424714_0"
        /*0030*/ 	.string	"-arch sm_90a -m 64 "



//--------------------- .note.nv.cuinfo           --------------------------
	.section	.note.nv.cuinfo,"",@"SHT_NOTE"
	.sectionflags	@"SHF_NOTE_NV_CUINFO"
        /*0018*/ 	.short	0x0002
        /*001a*/ 	.short	0x005a
        /*001c*/ 	.short	0x0082
	.zero		2


//--------------------- .nv.info                  --------------------------
	.section	.nv.info,"",@"SHT_CUDA_INFO"
	.align	4


	//----- nvinfo : EIATTR_REGCOUNT
	.align		4
        /*0000*/ 	.byte	0x04, 0x2f
        /*0002*/ 	.short	(.L_12 - .L_11)
	.align		4
.L_11:
        /*0004*/ 	.word	index@(_ZN7cutlass13device_kernelINS_4conv6kernel13ConvUniversalINS1_16ConvProblemShapeILNS1_8OperatorE0ELi3EEENS1_10collective14CollectiveConvINS1_46MainloopSm90TmaGmmaWarpSpecializedImplicitGemmILS5_0ELi4ELi3EN4cute5tupleIJNSA_1CILi2EEENSC_ILi1EEESE_EEENS1_36KernelImplicitTmaWarpSpecializedSm90ELi1EEENSB_IJNSC_ILi64EEENSC_ILi128EEENSB_IJSI_EEEEEENS_10tfloat32_tESM_NSA_8TiledMMAINSA_8MMA_AtomIJNSA_4SM904GMMA30MMA_64x128x8_F32TF32TF32_SS_TNILNSQ_7ScaleInE1ELSS_1EEEEEENSA_6LayoutINSB_IJSE_SE_SE_EEENSB_IJNSC_ILi0EEESX_SX_EEEEENSB_IJNSA_10UnderscoreES10_S10_EEEEENS7_6detail26Sm90ImplicitGemmTileTraitsINSA_20SM90_TMA_LOAD_IM2COLENSA_14ComposedLayoutINSA_7SwizzleILi3ELi4ELi3EEENSA_18smem_ptr_flag_bitsILi32EEENSV_INSB_IJNSB_IJNSC_ILi8EEES1B_EEENSB_IJNSC_ILi32EEESD_EEENSB_IJSE_NSC_ILi4EEEEEEEEENSB_IJNSB_IJS1D_NSC_ILi512EEEEEENSB_IJSE_NSC_ILi256EEEEEENSB_IJSX_NSC_ILi4096EEEEEEEEEEEEEvEENS14_INSA_23SM90_TMA_LOAD_MULTICASTENS16_IS18_S1A_NSV_INSB_IJNSB_IJS1B_NSC_ILi16EEEEEES1E_S1G_EEENSB_IJS1J_S1L_NSB_IJSX_NSC_ILi8192EEEEEEEEEEEEEvEEEENS_8epilogue10collective6detail29Sm90TmaWarpSpecializedAdapterINS24_15DefaultEpilogueISM_NSB_IJNSB_IJllllEEESE_SX_EEES29_NS23_6thread17LinearCombinationISM_Li1EffLNS2A_9ScaleType4KindE0ELNS_15FloatRoundStyleE2ESM_EENS_4gemm15EpilogueDefaultEEEEEvvEEEEvNT_6ParamsE)
        /*0008*/ 	.word	0x0000005a


	//----- nvinfo : EIATTR_FRAME_SIZE
	.align		4
.L_12:
        /*000c*/ 	.byte	0x04, 0x11
        /*000e*/ 	.short	(.L_14 - .L_13)
	.align		4
.L_13:
        /*0010*/ 	.word	index@(_ZN7cutlass13device_kernelINS_4conv6kernel13ConvUniversalINS1_16ConvProblemShapeILNS1_8OperatorE0ELi3EEENS1_10collective14CollectiveConvINS1_46MainloopSm90TmaGmmaWarpSpecializedImplicitGemmILS5_0ELi4ELi3EN4cute5tupleIJNSA_1CILi2EEENSC_ILi1EEESE_EEENS1_36KernelImplicitTmaWarpSpecializedSm90ELi1EEENSB_IJNSC_ILi64EEENSC_ILi128EEENSB_IJSI_EEEEEENS_10tfloat32_tESM_NSA_8TiledMMAINSA_8MMA_AtomIJNSA_4SM904GMMA30MMA_64x128x8_F32TF32TF32_SS_TNILNSQ_7ScaleInE1ELSS_1EEEEEENSA_6LayoutINSB_IJSE_SE_SE_EEENSB_IJNSC_ILi0EEESX_SX_EEEEENSB_IJNSA_10UnderscoreES10_S10_EEEEENS7_6detail26Sm90ImplicitGemmTileTraitsINSA_20SM90_TMA_LOAD_IM2COLENSA_14ComposedLayoutINSA_7SwizzleILi3ELi4ELi3EEENSA_18smem_ptr_flag_bitsILi32EEENSV_INSB_IJNSB_IJNSC_ILi8EEES1B_EEENSB_IJNSC_ILi32EEESD_EEENSB_IJSE_NSC_ILi4EEEEEEEEENSB_IJNSB_IJS1D_NSC_ILi512EEEEEENSB_IJSE_NSC_ILi256EEEEEENSB_IJSX_NSC_ILi4096EEEEEEEEEEEEEvEENS14_INSA_23SM90_TMA_LOAD_MULTICASTENS16_IS18_S1A_NSV_INSB_IJNSB_IJS1B_NSC_ILi16EEEEEES1E_S1G_EEENSB_IJS1J_S1L_NSB_IJSX_NSC_ILi8192EEEEEEEEEEEEEvEEEENS_8epilogue10collective6detail29Sm90TmaWarpSpecializedAdapterINS24_15DefaultEpilogueISM_NSB_IJNSB_IJllllEEESE_SX_EEES29_NS23_6thread17LinearCombinationISM_Li1EffLNS2A_9ScaleType4KindE0ELNS_15FloatRoundStyleE2ESM_EENS_4gemm15EpilogueDefaultEEEEEvvEEEEvNT_6ParamsE)
        /*0014*/ 	.word	0x00000000


	//----- nvinfo : EIATTR_MIN_STACK_SIZE
	.align		4
.L_14:
        /*0018*/ 	.byte	0x04, 0x12
        /*001a*/ 	.short	(.L_16 - .L_15)
	.align		4
.L_15:
        /*001c*/ 	.word	index@(_ZN7cutlass13device_kernelINS_4conv6kernel13ConvUniversalINS1_16ConvProblemShapeILNS1_8OperatorE0ELi3EEENS1_10collective14CollectiveConvINS1_46MainloopSm90TmaGmmaWarpSpecializedImplicitGemmILS5_0ELi4ELi3EN4cute5tupleIJNSA_1CILi2EEENSC_ILi1EEESE_EEENS1_36KernelImplicitTmaWarpSpecializedSm90ELi1EEENSB_IJNSC_ILi64EEENSC_ILi128EEENSB_IJSI_EEEEEENS_10tfloat32_tESM_NSA_8TiledMMAINSA_8MMA_AtomIJNSA_4SM904GMMA30MMA_64x128x8_F32TF32TF32_SS_TNILNSQ_7ScaleInE1ELSS_1EEEEEENSA_6LayoutINSB_IJSE_SE_SE_EEENSB_IJNSC_ILi0EEESX_SX_EEEEENSB_IJNSA_10UnderscoreES10_S10_EEEEENS7_6detail26Sm90ImplicitGemmTileTraitsINSA_20SM90_TMA_LOAD_IM2COLENSA_14ComposedLayoutINSA_7SwizzleILi3ELi4ELi3EEENSA_18smem_ptr_flag_bitsILi32EEENSV_INSB_IJNSB_IJNSC_ILi8EEES1B_EEENSB_IJNSC_ILi32EEESD_EEENSB_IJSE_NSC_ILi4EEEEEEEEENSB_IJNSB_IJS1D_NSC_ILi512EEEEEENSB_IJSE_NSC_ILi256EEEEEENSB_IJSX_NSC_ILi4096EEEEEEEEEEEEEvEENS14_INSA_23SM90_TMA_LOAD_MULTICASTENS16_IS18_S1A_NSV_INSB_IJNSB_IJS1B_NSC_ILi16EEEEEES1E_S1G_EEENSB_IJS1J_S1L_NSB_IJSX_NSC_ILi8192EEEEEEEEEEEEEvEEEENS_8epilogue10collective6detail29Sm90TmaWarpSpecializedAdapterINS24_15DefaultEpilogueISM_NSB_IJNSB_IJllllEEESE_SX_EEES29_NS23_6thread17LinearCombinationISM_Li1EffLNS2A_9ScaleType4KindE0ELNS_15FloatRoundStyleE2ESM_EENS_4gemm15EpilogueDefaultEEEEEvvEEEEvNT_6ParamsE)
        /*0020*/ 	.word	0x00000000
.L_16:


//--------------------- .nv.compat                --------------------------
	.section	.nv.compat,"",@"SHT_CUDA_COMPAT_INFO"
	.align	4
        /*0000*/ 	.byte	0x02, 0x09, 0x01, 0x00, 0x02, 0x02, 0x04, 0x00, 0x02, 0x05, 0x05, 0x00, 0x03, 0x07, 0x01, 0x01
        /*0010*/ 	.byte	0x02, 0x03, 0x01, 0x00, 0x02, 0x06, 0x01, 0x00, 0x04, 0x0b, 0x08, 0x00, 0x00, 0x00, 0x00, 0x00
        /*0020*/ 	.byte	0x00, 0x00, 0x00, 0x00


//--------------------- .nv.info._ZN7cutlass13device_kernelINS_4conv6kernel13ConvUniversalINS1_16ConvProblemShapeILNS1_8OperatorE0ELi3EEENS1_10collective14CollectiveConvINS1_46MainloopSm90TmaGmmaWarpSpecializedImplicitGemmILS5_0ELi4ELi3EN4cute5tupleIJNSA_1CILi2EEENSC_ILi1EEESE_EEENS1_36KernelImplicitTmaWarpSpecializedSm90ELi1EEENSB_IJNSC_ILi64EEENSC_ILi128EEENSB_IJSI_EEEEEENS_10tfloat32_tESM_NSA_8TiledMMAINSA_8MMA_AtomIJNSA_4SM904GMMA30MMA_64x128x8_F32TF32TF32_SS_TNILNSQ_7ScaleInE1ELSS_1EEEEEENSA_6LayoutINSB_IJSE_SE_SE_EEENSB_IJNSC_ILi0EEESX_SX_EEEEENSB_IJNSA_10UnderscoreES10_S10_EEEEENS7_6detail26Sm90ImplicitGemmTileTraitsINSA_20SM90_TMA_LOAD_IM2COLENSA_14ComposedLayoutINSA_7SwizzleILi3ELi4ELi3EEENSA_18smem_ptr_flag_bitsILi32EEENSV_INSB_IJNSB_IJNSC_ILi8EEES1B_EEENSB_IJNSC_ILi32EEESD_EEENSB_IJSE_NSC_ILi4EEEEEEEEENSB_IJNSB_IJS1D_NSC_ILi512EEEEEENSB_IJSE_NSC_ILi256EEEEEENSB_IJSX_NSC_ILi4096EEEEEEEEEEEEEvEENS14_INSA_23SM90_TMA_LOAD_MULTICASTENS16_IS18_S1A_NSV_INSB_IJNSB_IJS1B_NSC_ILi16EEEEEES1E_S1G_EEENSB_IJS1J_S1L_NSB_IJSX_NSC_ILi8192EEEEEEEEEEEEEvEEEENS_8epilogue10collective6detail29Sm90TmaWarpSpecializedAdapterINS24_15DefaultEpilogueISM_NSB_IJNSB_IJllllEEESE_SX_EEES29_NS23_6thread17LinearCombinationISM_Li1EffLNS2A_9ScaleType4KindE0ELNS_15FloatRoundStyleE2ESM_EENS_4gemm15EpilogueDefaultEEEEEvvEEEEvNT_6ParamsE --------------------------
	.section	.nv.info._ZN7cutlass13device_kernelINS_4conv6kernel13ConvUniversalINS1_16ConvProblemShapeILNS1_8OperatorE0ELi3EEENS1_10collective14CollectiveConvINS1_46MainloopSm90TmaGmmaWarpSpecializedImplicitGemmILS5_0ELi4ELi3EN4cute5tupleIJNSA_1CILi2EEENSC_ILi1EEESE_EEENS1_36KernelImplicitTmaWarpSpecializedSm90ELi1EEENSB_IJNSC_ILi64EEENSC_ILi128EEENSB_IJSI_EEEEEENS_10tfloat32_tESM_NSA_8TiledMMAINSA_8MMA_AtomIJNSA_4SM904GMMA30MMA_64x128x8_F32TF32TF32_SS_TNILNSQ_7ScaleInE1ELSS_1EEEEEENSA_6LayoutINSB_IJSE_SE_SE_EEENSB_IJNSC_ILi0EEESX_SX_EEEEENSB_IJNSA_10UnderscoreES10_S10_EEEEENS7_6detail26Sm90ImplicitGemmTileTraitsINSA_20SM90_TMA_LOAD_IM2COLENSA_14ComposedLayoutINSA_7SwizzleILi3ELi4ELi3EEENSA_18smem_ptr_flag_bitsILi32EEENSV_INSB_IJNSB_IJNSC_ILi8EEES1B_EEENSB_IJNSC_ILi32EEESD_EEENSB_IJSE_NSC_ILi4EEEEEEEEENSB_IJNSB_IJS1D_NSC_ILi512EEEEEENSB_IJSE_NSC_ILi256EEEEEENSB_IJSX_NSC_ILi4096EEEEEEEEEEEEEvEENS14_INSA_23SM90_TMA_LOAD_MULTICASTENS16_IS18_S1A_NSV_INSB_IJNSB_IJS1B_NSC_ILi16EEEEEES1E_S1G_EEENSB_IJS1J_S1L_NSB_IJSX_NSC_ILi8192EEEEEEEEEEEEEvEEEENS_8epilogue10collective6detail29Sm90TmaWarpSpecializedAdapterINS24_15DefaultEpilogueISM_NSB_IJNSB_IJllllEEESE_SX_EEES29_NS23_6thread17LinearCombinationISM_Li1EffLNS2A_9ScaleType4KindE0ELNS_15FloatRoundStyleE2ESM_EENS_4gemm15EpilogueDefaultEEEEEvvEEEEvNT_6ParamsE,"",@"SHT_CUDA_INFO"
	.sectionflags	@""
	.align	4


	//----- nvinfo : EIATTR_CUDA_API_VERSION
	.align		4
        /*0000*/ 	.byte	0x04, 0x37
        /*0002*/ 	.short	(.L_18 - .L_17)
.L_17:
        /*0004*/ 	.word	0x00000082


	//----- nvinfo : EIATTR_KPARAM_INFO
	.align		4
.L_18:
        /*0008*/ 	.byte	0x04, 0x17
        /*000a*/ 	.short	(.L_20 - .L_19)
.L_19:
        /*000c*/ 	.word	0x00000000
        /*0010*/ 	.short	0x0000
        /*0012*/ 	.short	0x0070
        /*0014*/ 	.byte	0x00, 0xf0, 0x01, 0x10


	//----- nvinfo : EIATTR_SPARSE_MMA_MASK
	.align		4
.L_20:
        /*0018*/ 	.byte	0x03, 0x50
        /*001a*/ 	.short	0x0000


	//----- nvinfo : EIATTR_MAXREG_COUNT
	.align		4
        /*001c*/ 	.byte	0x03, 0x1b
        /*001e*/ 	.short	0x00ff


	//----- nvinfo : EIATTR_NUM_BARRIERS
	.align		4
        /*0020*/ 	.byte	0x02, 0x4c
        /*0022*/ 	.byte	0x01
	.zero		1


	//----- nvinfo : EIATTR_MERCURY_ISA_VERSION
	.align		4
        /*0024*/ 	.byte	0x03, 0x5f
        /*0026*/ 	.short	0x0101


	//----- nvinfo : EIATTR_COOP_GROUP_MASK_REGIDS
	.align		4
        /*0028*/ 	.byte	0x04, 0x29
        /*002a*/ 	.short	(.L_22 - .L_21)


	//   ....[0]....
.L_21:
        /*002c*/ 	.word	0xffffffff


	//   ....[1]....
        /*0030*/ 	.word	0xffffffff


	//   ....[2]....
        /*0034*/ 	.word	0xffffffff


	//   ....[3]....
        /*0038*/ 	.word	0xffffffff


	//----- nvinfo : EIATTR_COOP_GROUP_INSTR_OFFSETS
	.align		4
.L_22:
        /*003c*/ 	.byte	0x04, 0x28
        /*003e*/ 	.short	(.L_24 - .L_23)


	//   ....[0]....
.L_23:
        /*0040*/ 	.word	0x00000070


	//   ....[1]....
        /*0044*/ 	.word	0x00000080


	//   ....[2]....
        /*0048*/ 	.word	0x00000140


	//   ....[3]....
        /*004c*/ 	.word	0x000006a0


	//----- nvinfo : EIATTR_MBARRIER_INSTR_OFFSETS
	.align		4
.L_24:
        /*0050*/ 	.byte	0x04, 0x39
        /*0052*/ 	.short	(.L_26 - .L_25)


	//   ....[0]....
.L_25:
        /*0054*/ 	.word	0x000002f0
        /*0058*/ 	.word	0x000000ff
        /*005c*/ 	.word	0x00030000
        /*0060*/ 	.short	0x0100
        /*0062*/ 	.byte	0x08
	.zero		1


	//   ....[1]....
        /*0064*/ 	.word	0x00000300
        /*0068*/ 	.word	0x000000ff
        /*006c*/ 	.word	0x00030020
        /*0070*/ 	.short	0x0100
        /*0072*/ 	.byte	0x08
	.zero		1


	//   ....[2]....
        /*0074*/ 	.word	0x00000310
        /*0078*/ 	.word	0x000000ff
        /*007c*/ 	.word	0x00030008
        /*0080*/ 	.short	0x0100
        /*0082*/ 	.byte	0x08
	.zero		1


	//   ....[3]....
        /*0084*/ 	.word	0x00000320
        /*0088*/ 	.word	0x000000ff
        /*008c*/ 	.word	0x00030028
        /*0090*/ 	.short	0x0100
        /*0092*/ 	.byte	0x08
	.zero		1


	//   ....[4]....
        /*0094*/ 	.word	0x00000330
        /*0098*/ 	.word	0x000000ff
        /*009c*/ 	.word	0x00030010
        /*00a0*/ 	.short	0x0100
        /*00a2*/ 	.byte	0x08
	.zero		1


	//   ....[5]....
        /*00a4*/ 	.word	0x00000340
        /*00a8*/ 	.word	0x000000ff
        /*00ac*/ 	.word	0x00030030
        /*00b0*/ 	.short	0x0100
        /*00b2*/ 	.byte	0x08
	.zero		1


	//   ....[6]....
        /*00b4*/ 	.word	0x00000350
        /*00b8*/ 	.word	0x000000ff
        /*00bc*/ 	.word	0x00030018
        /*00c0*/ 	.short	0x0100
        /*00c2*/ 	.byte	0x08
	.zero		1


	//   ....[7]....
        /*00c4*/ 	.word	0x00000360
        /*00c8*/ 	.word	0x000000ff
        /*00cc*/ 	.word	0x00030038
        /*00d0*/ 	.short	0x0100
        /*00d2*/ 	.byte	0x08
	.zero		1


	//   ....[8]....
        /*00d4*/ 	.word	0x00000d20
        /*00d8*/ 	.word	0x00000008
        /*00dc*/ 	.word	0x00030000
        /*00e0*/ 	.short	0x010a
        /*00e2*/ 	.byte	0x3f
	.zero		1


	//   ....[9]....
        /*00e4*/ 	.word	0x00001200
        /*00e8*/ 	.word	0x0000000a
        /*00ec*/ 	.word	0x00030000
        /*00f0*/ 	.short	0x010a
        /*00f2*/ 	.byte	0x3f
	.zero		1


	//   ....[10]....
        /*00f4*/ 	.word	0x00001560
        /*00f8*/ 	.word	0x00000009
        /*00fc*/ 	.word	0x00000000
        /*0100*/ 	.short	0x0101
        /*0102*/ 	.byte	0x3f
	.zero		1


	//   ....[11]....
        /*0104*/ 	.word	0x00001740
        /*0108*/ 	.word	0x00000007
        /*010c*/ 	.word	0x00000000
        /*0110*/ 	.short	0x0101
        /*0112*/ 	.byte	0x3f
	.zero		1


	//   ....[12]....
        /*0114*/ 	.word	0x00005c30
        /*0118*/ 	.word	0x00000005
        /*011c*/ 	.word	0x00030020
        /*0120*/ 	.short	0x010a
        /*0122*/ 	.byte	0x3f
	.zero		1


	//   ....[13]....
        /*0124*/ 	.word	0x00008dd0
        /*0128*/ 	.word	0x00000003
        /*012c*/ 	.word	0x00000000
        /*0130*/ 	.short	0x010a
        /*0132*/ 	.byte	0x3f
	.zero		1


	//   ....[14]....
        /*0134*/ 	.word	0x00008e80
        /*0138*/ 	.word	0x00000002
        /*013c*/ 	.word	0x00000000
        /*0140*/ 	.short	0x010a
        /*0142*/ 	.byte	0x3f
	.zero		1


	//   ....[15]....
        /*0144*/ 	.word	0x00008f30
        /*0148*/ 	.word	0x00000002
        /*014c*/ 	.word	0x00000000
        /*0150*/ 	.short	0x010a
        /*0152*/ 	.byte	0x3f
	.zero		1


	//   ....[16]....
        /*0154*/ 	.word	0x00008fe0
        /*0158*/ 	.word	0x00000003
        /*015c*/ 	.word	0x00000000
        /*0160*/ 	.short	0x010a
        /*0162*/ 	.byte	0x3f
	.zero		1


	//----- nvinfo : EIATTR_NUM_MBARRIERS
	.align		4
.L_26:
        /*0164*/ 	.byte	0x03, 0x38
        /*0166*/ 	.short	0x0008


	//----- nvinfo : EIATTR_EXIT_INSTR_OFFSETS
	.align		4
        /*0168*/ 	.byte	0x04, 0x1c
        /*016a*/ 	.short	(.L_28 - .L_27)


	//   ....[0]....
.L_27:
        /*016c*/ 	.word	0x00000a50


	//   ....[1]....
        /*0170*/ 	.word	0x000018a0


	//   ....[2]....
        /*0174*/ 	.word	0x00004540


	//   ....[3]....
        /*0178*/ 	.word	0x00004570


	//   ....[4]....
        /*017c*/ 	.word	0x000058c0


	//   ....[5]....
        /*0180*/ 	.word	0x000058f0


	//   ....[6]....
        /*0184*/ 	.word	0x00005910


	//   ....[7]....
        /*0188*/ 	.word	0x00008ce0


	//   ....[8]....
        /*018c*/ 	.word	0x00009010


	//----- nvinfo : EIATTR_MAX_THREADS
	.align		4
.L_28:
        /*0190*/ 	.byte	0x04, 0x05
        /*0192*/ 	.short	(.L_30 - .L_29)
.L_29:
        /*0194*/ 	.word	0x00000100
        /*0198*/ 	.word	0x00000001
        /*019c*/ 	.word	0x00000001


	//----- nvinfo : EIATTR_CRS_STACK_SIZE
	.align		4
.L_30:
        /*01a0*/ 	.byte	0x04, 0x1e
        /*01a2*/ 	.short	(.L_32 - .L_31)
.L_31:
        /*01a4*/ 	.word	0x00000000


	//----- nvinfo : EIATTR_CBANK_PARAM_SIZE
	.align		4
.L_32:
        /*01a8*/ 	.byte	0x03, 0x19
        /*01aa*/ 	.short	0x0470


	//----- nvinfo : EIATTR_PARAM_CBANK
	.align		4
        /*01ac*/ 	.byte	0x04, 0x0a
        /*01ae*/ 	.short	(.L_34 - .L_33)
	.align		4
.L_33:
        /*01b0*/ 	.word	index@(.nv.constant0._ZN7cutlass13device_kernelINS_4conv6kernel13ConvUniversalINS1_16ConvProblemShapeILNS1_8OperatorE0ELi3EEENS1_10collective14CollectiveConvINS1_46MainloopSm90TmaGmmaWarpSpecializedImplicitGemmILS5_0ELi4ELi3EN4cute5tupleIJNSA_1CILi2EEENSC_ILi1EEESE_EEENS1_36KernelImplicitTmaWarpSpecializedSm90ELi1EEENSB_IJNSC_ILi64EEENSC_ILi128EEENSB_IJSI_EEEEEENS_10tfloat32_tESM_NSA_8TiledMMAINSA_8MMA_AtomIJNSA_4SM904GMMA30MMA_64x128x8_F32TF32TF32_SS_TNILNSQ_7ScaleInE1ELSS_1EEEEEENSA_6LayoutINSB_IJSE_SE_SE_EEENSB_IJNSC_ILi0EEESX_SX_EEEEENSB_IJNSA_10UnderscoreES10_S10_EEEEENS7_6detail26Sm90ImplicitGemmTileTraitsINSA_20SM90_TMA_LOAD_IM2COLENSA_14ComposedLayoutINSA_7SwizzleILi3ELi4ELi3EEENSA_18smem_ptr_flag_bitsILi32EEENSV_INSB_IJNSB_IJNSC_ILi8EEES1B_EEENSB_IJNSC_ILi32EEESD_EEENSB_IJSE_NSC_ILi4EEEEEEEEENSB_IJNSB_IJS1D_NSC_ILi512EEEEEENSB_IJSE_NSC_ILi256EEEEEENSB_IJSX_NSC_ILi4096EEEEEEEEEEEEEvEENS14_INSA_23SM90_TMA_LOAD_MULTICASTENS16_IS18_S1A_NSV_INSB_IJNSB_IJS1B_NSC_ILi16EEEEEES1E_S1G_EEENSB_IJS1J_S1L_NSB_IJSX_NSC_ILi8192EEEEEEEEEEEEEvEEEENS_8epilogue10collective6detail29Sm90TmaWarpSpecializedAdapterINS24_15DefaultEpilogueISM_NSB_IJNSB_IJllllEEESE_SX_EEES29_NS23_6thread17LinearCombinationISM_Li1EffLNS2A_9ScaleType4KindE0ELNS_15FloatRoundStyleE2ESM_EENS_4gemm15EpilogueDefaultEEEEEvvEEEEvNT_6ParamsE)
        /*01b4*/ 	.short	0x0210
        /*01b6*/ 	.short	0x0470


	//----- nvinfo : EIATTR_SW_WAR
	.align		4
.L_34:
        /*01b8*/ 	.byte	0x04, 0x36
        /*01ba*/ 	.short	(.L_36 - .L_35)
.L_35:
        /*01bc*/ 	.word	0x00000008
.L_36:


//--------------------- .nv.callgraph             --------------------------
	.section	.nv.callgraph,"",@"SHT_CUDA_CALLGRAPH"
	.align	4
	.sectionentsize	8
	.align		4
        /*0000*/ 	.word	0x00000000
	.align		4
        /*0004*/ 	.word	0xffffffff
	.align		4
        /*0008*/ 	.word	0x00000000
	.align		4
        /*000c*/ 	.word	0xfffffffe
	.align		4
        /*0010*/ 	.word	0x00000000
	.align		4
        /*0014*/ 	.word	0xfffffffd
	.align		4
        /*0018*/ 	.word	0x00000000
	.align		4
        /*001c*/ 	.word	0xfffffffc


//--------------------- .nv.constant4             --------------------------
	.section	.nv.constant4,"a",@progbits
	.align	8
	.align		8
.nv.constant4:
        /*0000*/ 	.dword	_ZN39_INTERNAL_fbe58200_4_k_cu_e8190bfb_39464cuda3std3__45__cpo5beginE
	.align		8
        /*0008*/ 	.dword	_ZN39_INTERNAL_fbe58200_4_k_cu_e8190bfb_39464cuda3std3__45__cpo3endE
	.align		8
        /*0010*/ 	.dword	_ZN39_INTERNAL_fbe58200_4_k_cu_e8190bfb_39464cuda3std3__45__cpo6cbeginE
	.align		8
        /*0018*/ 	.dword	_ZN39_INTERNAL_fbe58200_4_k_cu_e8190bfb_39464cuda3std3__45__cpo4cendE
	.align		8
        /*0020*/ 	.dword	_ZN39_INTERNAL_fbe58200_4_k_cu_e8190bfb_39464cuda3std3__441_GLOBAL__N__fbe58200_4_k_cu_e8190bfb_39466ignoreE
	.align		8
        /*0028*/ 	.dword	_ZN39_INTERNAL_fbe58200_4_k_cu_e8190bfb_39464cuda3std3__419piecewise_constructE
	.align		8
        /*0030*/ 	.dword	_ZN39_INTERNAL_fbe58200_4_k_cu_e8190bfb_39464cuda3std3__48in_placeE
	.align		8
        /*0038*/ 	.dword	_ZN39_INTERNAL_fbe58200_4_k_cu_e8190bfb_39464cuda3std6ranges3__45__cpo4swapE
	.align		8
        /*0040*/ 	.dword	_ZN39_INTERNAL_fbe58200_4_k_cu_e8190bfb_39464cuda3std6ranges3__45__cpo9iter_moveE
	.align		8
        /*0048*/ 	.dword	_ZN39_INTERNAL_fbe58200_4_k_cu_e8190bfb_39464cute7productE
	.align		8
        /*0050*/ 	.dword	_ZN39_INTERNAL_fbe58200_4_k_cu_e8190bfb_39464cute1_E


//--------------------- .text._ZN7cutlass13device_kernelINS_4conv6kernel13ConvUniversalINS1_16ConvProblemShapeILNS1_8OperatorE0ELi3EEENS1_10collective14CollectiveConvINS1_46MainloopSm90TmaGmmaWarpSpecializedImplicitGemmILS5_0ELi4ELi3EN4cute5tupleIJNSA_1CILi2EEENSC_ILi1EEESE_EEENS1_36KernelImplicitTmaWarpSpecializedSm90ELi1EEENSB_IJNSC_ILi64EEENSC_ILi128EEENSB_IJSI_EEEEEENS_10tfloat32_tESM_NSA_8TiledMMAINSA_8MMA_AtomIJNSA_4SM904GMMA30MMA_64x128x8_F32TF32TF32_SS_TNILNSQ_7ScaleInE1ELSS_1EEEEEENSA_6LayoutINSB_IJSE_SE_SE_EEENSB_IJNSC_ILi0EEESX_SX_EEEEENSB_IJNSA_10UnderscoreES10_S10_EEEEENS7_6detail26Sm90ImplicitGemmTileTraitsINSA_20SM90_TMA_LOAD_IM2COLENSA_14ComposedLayoutINSA_7SwizzleILi3ELi4ELi3EEENSA_18smem_ptr_flag_bitsILi32EEENSV_INSB_IJNSB_IJNSC_ILi8EEES1B_EEENSB_IJNSC_ILi32EEESD_EEENSB_IJSE_NSC_ILi4EEEEEEEEENSB_IJNSB_IJS1D_NSC_ILi512EEEEEENSB_IJSE_NSC_ILi256EEEEEENSB_IJSX_NSC_ILi4096EEEEEEEEEEEEEvEENS14_INSA_23SM90_TMA_LOAD_MULTICASTENS16_IS18_S1A_NSV_INSB_IJNSB_IJS1B_NSC_ILi16EEEEEES1E_S1G_EEENSB_IJS1J_S1L_NSB_IJSX_NSC_ILi8192EEEEEEEEEEEEEvEEEENS_8epilogue10collective6detail29Sm90TmaWarpSpecializedAdapterINS24_15DefaultEpilogueISM_NSB_IJNSB_IJllllEEESE_SX_EEES29_NS23_6thread17LinearCombinationISM_Li1EffLNS2A_9ScaleType4KindE0ELNS_15FloatRoundStyleE2ESM_EENS_4gemm15EpilogueDefaultEEEEEvvEEEEvNT_6ParamsE --------------------------
	.section	.text._ZN7cutlass13device_kernelINS_4conv6kernel13ConvUniversalINS1_16ConvProblemShapeILNS1_8OperatorE0ELi3EEENS1_10collective14CollectiveConvINS1_46MainloopSm90TmaGmmaWarpSpecializedImplicitGemmILS5_0ELi4ELi3EN4cute5tupleIJNSA_1CILi2EEENSC_ILi1EEESE_EEENS1_36KernelImplicitTmaWarpSpecializedSm90ELi1EEENSB_IJNSC_ILi64EEENSC_ILi128EEENSB_IJSI_EEEEEENS_10tfloat32_tESM_NSA_8TiledMMAINSA_8MMA_AtomIJNSA_4SM904GMMA30MMA_64x128x8_F32TF32TF32_SS_TNILNSQ_7ScaleInE1ELSS_1EEEEEENSA_6LayoutINSB_IJSE_SE_SE_EEENSB_IJNSC_ILi0EEESX_SX_EEEEENSB_IJNSA_10UnderscoreES10_S10_EEEEENS7_6detail26Sm90ImplicitGemmTileTraitsINSA_20SM90_TMA_LOAD_IM2COLENSA_14ComposedLayoutINSA_7SwizzleILi3ELi4ELi3EEENSA_18smem_ptr_flag_bitsILi32EEENSV_INSB_IJNSB_IJNSC_ILi8EEES1B_EEENSB_IJNSC_ILi32EEESD_EEENSB_IJSE_NSC_ILi4EEEEEEEEENSB_IJNSB_IJS1D_NSC_ILi512EEEEEENSB_IJSE_NSC_ILi256EEEEEENSB_IJSX_NSC_ILi4096EEEEEEEEEEEEEvEENS14_INSA_23SM90_TMA_LOAD_MULTICASTENS16_IS18_S1A_NSV_INSB_IJNSB_IJS1B_NSC_ILi16EEEEEES1E_S1G_EEENSB_IJS1J_S1L_NSB_IJSX_NSC_ILi8192EEEEEEEEEEEEEvEEEENS_8epilogue10collective6detail29Sm90TmaWarpSpecializedAdapterINS24_15DefaultEpilogueISM_NSB_IJNSB_IJllllEEESE_SX_EEES29_NS23_6thread17LinearCombinationISM_Li1EffLNS2A_9ScaleType4KindE0ELNS_15FloatRoundStyleE2ESM_EENS_4gemm15EpilogueDefaultEEEEEvvEEEEvNT_6ParamsE,"ax",@progbits
	.align	128
.text._ZN7cutlass13device_kernelINS_4conv6kernel13ConvUniversalINS1_16ConvProblemShapeILNS1_8OperatorE0ELi3EEENS1_10collective14CollectiveConvINS1_46MainloopSm90TmaGmmaWarpSpecializedImplicitGemmILS5_0ELi4ELi3EN4cute5tupleIJNSA_1CILi2EEENSC_ILi1EEESE_EEENS1_36KernelImplicitTmaWarpSpecializedSm90ELi1EEENSB_IJNSC_ILi64EEENSC_ILi128EEENSB_IJSI_EEEEEENS_10tfloat32_tESM_NSA_8TiledMMAINSA_8MMA_AtomIJNSA_4SM904GMMA30MMA_64x128x8_F32TF32TF32_SS_TNILNSQ_7ScaleInE1ELSS_1EEEEEENSA_6LayoutINSB_IJSE_SE_SE_EEENSB_IJNSC_ILi0EEESX_SX_EEEEENSB_IJNSA_10UnderscoreES10_S10_EEEEENS7_6detail26Sm90ImplicitGemmTileTraitsINSA_20SM90_TMA_LOAD_IM2COLENSA_14ComposedLayoutINSA_7SwizzleILi3ELi4ELi3EEENSA_18smem_ptr_flag_bitsILi32EEENSV_INSB_IJNSB_IJNSC_ILi8EEES1B_EEENSB_IJNSC_ILi32EEESD_EEENSB_IJSE_NSC_ILi4EEEEEEEEENSB_IJNSB_IJS1D_NSC_ILi512EEEEEENSB_IJSE_NSC_ILi256EEEEEENSB_IJSX_NSC_ILi4096EEEEEEEEEEEEEvEENS14_INSA_23SM90_TMA_LOAD_MULTICASTENS16_IS18_S1A_NSV_INSB_IJNSB_IJS1B_NSC_ILi16EEEEEES1E_S1G_EEENSB_IJS1J_S1L_NSB_IJSX_NSC_ILi8192EEEEEEEEEEEEEvEEEENS_8epilogue10collective6detail29Sm90TmaWarpSpecializedAdapterINS24_15DefaultEpilogueISM_NSB_IJNSB_IJllllEEESE_SX_EEES29_NS23_6thread17LinearCombinationISM_Li1EffLNS2A_9ScaleType4KindE0ELNS_15FloatRoundStyleE2ESM_EENS_4gemm15EpilogueDefaultEEEEEvvEEEEvNT_6ParamsE:
        .type           _ZN7cutlass13device_kernelINS_4conv6kernel13ConvUniversalINS1_16ConvProblemShapeILNS1_8OperatorE0ELi3EEENS1_10collective14CollectiveConvINS1_46MainloopSm90TmaGmmaWarpSpecializedImplicitGemmILS5_0ELi4ELi3EN4cute5tupleIJNSA_1CILi2EEENSC_ILi1EEESE_EEENS1_36KernelImplicitTmaWarpSpecializedSm90ELi1EEENSB_IJNSC_ILi64EEENSC_ILi128EEENSB_IJSI_EEEEEENS_10tfloat32_tESM_NSA_8TiledMMAINSA_8MMA_AtomIJNSA_4SM904GMMA30MMA_64x128x8_F32TF32TF32_SS_TNILNSQ_7ScaleInE1ELSS_1EEEEEENSA_6LayoutINSB_IJSE_SE_SE_EEENSB_IJNSC_ILi0EEESX_SX_EEEEENSB_IJNSA_10UnderscoreES10_S10_EEEEENS7_6detail26Sm90ImplicitGemmTileTraitsINSA_20SM90_TMA_LOAD_IM2COLENSA_14ComposedLayoutINSA_7SwizzleILi3ELi4ELi3EEENSA_18smem_ptr_flag_bitsILi32EEENSV_INSB_IJNSB_IJNSC_ILi8EEES1B_EEENSB_IJNSC_ILi32EEESD_EEENSB_IJSE_NSC_ILi4EEEEEEEEENSB_IJNSB_IJS1D_NSC_ILi512EEEEEENSB_IJSE_NSC_ILi256EEEEEENSB_IJSX_NSC_ILi4096EEEEEEEEEEEEEvEENS14_INSA_23SM90_TMA_LOAD_MULTICASTENS16_IS18_S1A_NSV_INSB_IJNSB_IJS1B_NSC_ILi16EEEEEES1E_S1G_EEENSB_IJS1J_S1L_NSB_IJSX_NSC_ILi8192EEEEEEEEEEEEEvEEEENS_8epilogue10collective6detail29Sm90TmaWarpSpecializedAdapterINS24_15DefaultEpilogueISM_NSB_IJNSB_IJllllEEESE_SX_EEES29_NS23_6thread17LinearCombinationISM_Li1EffLNS2A_9ScaleType4KindE0ELNS_15FloatRoundStyleE2ESM_EENS_4gemm15EpilogueDefaultEEEEEvvEEEEvNT_6ParamsE,@function
        .size           _ZN7cutlass13device_kernelINS_4conv6kernel13ConvUniversalINS1_16ConvProblemShapeILNS1_8OperatorE0ELi3EEENS1_10collective14CollectiveConvINS1_46MainloopSm90TmaGmmaWarpSpecializedImplicitGemmILS5_0ELi4ELi3EN4cute5tupleIJNSA_1CILi2EEENSC_ILi1EEESE_EEENS1_36KernelImplicitTmaWarpSpecializedSm90ELi1EEENSB_IJNSC_ILi64EEENSC_ILi128EEENSB_IJSI_EEEEEENS_10tfloat32_tESM_NSA_8TiledMMAINSA_8MMA_AtomIJNSA_4SM904GMMA30MMA_64x128x8_F32TF32TF32_SS_TNILNSQ_7ScaleInE1ELSS_1EEEEEENSA_6LayoutINSB_IJSE_SE_SE_EEENSB_IJNSC_ILi0EEESX_SX_EEEEENSB_IJNSA_10UnderscoreES10_S10_EEEEENS7_6detail26Sm90ImplicitGemmTileTraitsINSA_20SM90_TMA_LOAD_IM2COLENSA_14ComposedLayoutINSA_7SwizzleILi3ELi4ELi3EEENSA_18smem_ptr_flag_bitsILi32EEENSV_INSB_IJNSB_IJNSC_ILi8EEES1B_EEENSB_IJNSC_ILi32EEESD_EEENSB_IJSE_NSC_ILi4EEEEEEEEENSB_IJNSB_IJS1D_NSC_ILi512EEEEEENSB_IJSE_NSC_ILi256EEEEEENSB_IJSX_NSC_ILi4096EEEEEEEEEEEEEvEENS14_INSA_23SM90_TMA_LOAD_MULTICASTENS16_IS18_S1A_NSV_INSB_IJNSB_IJS1B_NSC_ILi16EEEEEES1E_S1G_EEENSB_IJS1J_S1L_NSB_IJSX_NSC_ILi8192EEEEEEEEEEEEEvEEEENS_8epilogue10collective6detail29Sm90TmaWarpSpecializedAdapterINS24_15DefaultEpilogueISM_NSB_IJNSB_IJllllEEESE_SX_EEES29_NS23_6thread17LinearCombinationISM_Li1EffLNS2A_9ScaleType4KindE0ELNS_15FloatRoundStyleE2ESM_EENS_4gemm15EpilogueDefaultEEEEEvvEEEEvNT_6ParamsE,(.L_x_161 - _ZN7cutlass13device_kernelINS_4conv6kernel13ConvUniversalINS1_16ConvProblemShapeILNS1_8OperatorE0ELi3EEENS1_10collective14CollectiveConvINS1_46MainloopSm90TmaGmmaWarpSpecializedImplicitGemmILS5_0ELi4ELi3EN4cute5tupleIJNSA_1CILi2EEENSC_ILi1EEESE_EEENS1_36KernelImplicitTmaWarpSpecializedSm90ELi1EEENSB_IJNSC_ILi64EEENSC_ILi128EEENSB_IJSI_EEEEEENS_10tfloat32_tESM_NSA_8TiledMMAINSA_8MMA_AtomIJNSA_4SM904GMMA30MMA_64x128x8_F32TF32TF32_SS_TNILNSQ_7ScaleInE1ELSS_1EEEEEENSA_6LayoutINSB_IJSE_SE_SE_EEENSB_IJNSC_ILi0EEESX_SX_EEEEENSB_IJNSA_10UnderscoreES10_S10_EEEEENS7_6detail26Sm90ImplicitGemmTileTraitsINSA_20SM90_TMA_LOAD_IM2COLENSA_14ComposedLayoutINSA_7SwizzleILi3ELi4ELi3EEENSA_18smem_ptr_flag_bitsILi32EEENSV_INSB_IJNSB_IJNSC_ILi8EEES1B_EEENSB_IJNSC_ILi32EEESD_EEENSB_IJSE_NSC_ILi4EEEEEEEEENSB_IJNSB_IJS1D_NSC_ILi512EEEEEENSB_IJSE_NSC_ILi256EEEEEENSB_IJSX_NSC_ILi4096EEEEEEEEEEEEEvEENS14_INSA_23SM90_TMA_LOAD_MULTICASTENS16_IS18_S1A_NSV_INSB_IJNSB_IJS1B_NSC_ILi16EEEEEES1E_S1G_EEENSB_IJS1J_S1L_NSB_IJSX_NSC_ILi8192EEEEEEEEEEEEEvEEEENS_8epilogue10collective6detail29Sm90TmaWarpSpecializedAdapterINS24_15DefaultEpilogueISM_NSB_IJNSB_IJllllEEESE_SX_EEES29_NS23_6thread17LinearCombinationISM_Li1EffLNS2A_9ScaleType4KindE0ELNS_15FloatRoundStyleE2ESM_EENS_4gemm15EpilogueDefaultEEEEEvvEEEEvNT_6ParamsE)
        .other          _ZN7cutlass13device_kernelINS_4conv6kernel13ConvUniversalINS1_16ConvProblemShapeILNS1_8OperatorE0ELi3EEENS1_10collective14CollectiveConvINS1_46MainloopSm90TmaGmmaWarpSpecializedImplicitGemmILS5_0ELi4ELi3EN4cute5tupleIJNSA_1CILi2EEENSC_ILi1EEESE_EEENS1_36KernelImplicitTmaWarpSpecializedSm90ELi1EEENSB_IJNSC_ILi64EEENSC_ILi128EEENSB_IJSI_EEEEEENS_10tfloat32_tESM_NSA_8TiledMMAINSA_8MMA_AtomIJNSA_4SM904GMMA30MMA_64x128x8_F32TF32TF32_SS_TNILNSQ_7ScaleInE1ELSS_1EEEEEENSA_6LayoutINSB_IJSE_SE_SE_EEENSB_IJNSC_ILi0EEESX_SX_EEEEENSB_IJNSA_10UnderscoreES10_S10_EEEEENS7_6detail26Sm90ImplicitGemmTileTraitsINSA_20SM90_TMA_LOAD_IM2COLENSA_14ComposedLayoutINSA_7SwizzleILi3ELi4ELi3EEENSA_18smem_ptr_flag_bitsILi32EEENSV_INSB_IJNSB_IJNSC_ILi8EEES1B_EEENSB_IJNSC_ILi32EEESD_EEENSB_IJSE_NSC_ILi4EEEEEEEEENSB_IJNSB_IJS1D_NSC_ILi512EEEEEENSB_IJSE_NSC_ILi256EEEEEENSB_IJSX_NSC_ILi4096EEEEEEEEEEEEEvEENS14_INSA_23SM90_TMA_LOAD_MULTICASTENS16_IS18_S1A_NSV_INSB_IJNSB_IJS1B_NSC_ILi16EEEEEES1E_S1G_EEENSB_IJS1J_S1L_NSB_IJSX_NSC_ILi8192EEEEEEEEEEEEEvEEEENS_8epilogue10collective6detail29Sm90TmaWarpSpecializedAdapterINS24_15DefaultEpilogueISM_NSB_IJNSB_IJllllEEESE_SX_EEES29_NS23_6thread17LinearCombinationISM_Li1EffLNS2A_9ScaleType4KindE0ELNS_15FloatRoundStyleE2ESM_EENS_4gemm15EpilogueDefaultEEEEEvvEEEEvNT_6ParamsE,@"STO_CUDA_ENTRY STV_DEFAULT"
_ZN7cutlass13device_kernelINS_4conv6kernel13ConvUniversalINS1_16ConvProblemShapeILNS1_8OperatorE0ELi3EEENS1_10collective14CollectiveConvINS1_46MainloopSm90TmaGmmaWarpSpecializedImplicitGemmILS5_0ELi4ELi3EN4cute5tupleIJNSA_1CILi2EEENSC_ILi1EEESE_EEENS1_36KernelImplicitTmaWarpSpecializedSm90ELi1EEENSB_IJNSC_ILi64EEENSC_ILi128EEENSB_IJSI_EEEEEENS_10tfloat32_tESM_NSA_8TiledMMAINSA_8MMA_AtomIJNSA_4SM904GMMA30MMA_64x128x8_F32TF32TF32_SS_TNILNSQ_7ScaleInE1ELSS_1EEEEEENSA_6LayoutINSB_IJSE_SE_SE_EEENSB_IJNSC_ILi0EEESX_SX_EEEEENSB_IJNSA_10UnderscoreES10_S10_EEEEENS7_6detail26Sm90ImplicitGemmTileTraitsINSA_20SM90_TMA_LOAD_IM2COLENSA_14ComposedLayoutINSA_7SwizzleILi3ELi4ELi3EEENSA_18smem_ptr_flag_bitsILi32EEENSV_INSB_IJNSB_IJNSC_ILi8EEES1B_EEENSB_IJNSC_ILi32EEESD_EEENSB_IJSE_NSC_ILi4EEEEEEEEENSB_IJNSB_IJS1D_NSC_ILi512EEEEEENSB_IJSE_NSC_ILi256EEEEEENSB_IJSX_NSC_ILi4096EEEEEEEEEEEEEvEENS14_INSA_23SM90_TMA_LOAD_MULTICASTENS16_IS18_S1A_NSV_INSB_IJNSB_IJS1B_NSC_ILi16EEEEEES1E_S1G_EEENSB_IJS1J_S1L_NSB_IJSX_NSC_ILi8192EEEEEEEEEEEEEvEEEENS_8epilogue10collective6detail29Sm90TmaWarpSpecializedAdapterINS24_15DefaultEpilogueISM_NSB_IJNSB_IJllllEEESE_SX_EEES29_NS23_6thread17LinearCombinationISM_Li1EffLNS2A_9ScaleType4KindE0ELNS_15FloatRoundStyleE2ESM_EENS_4gemm15EpilogueDefaultEEEEEvvEEEEvNT_6ParamsE:
[----:B------:R-:W-:Y:S01]  /*0000*/  LDC R1, c[0x0][0x28] ;  /* 0x00000a00ff017b82 */ /* 0x000fe20000000800 */
[----:B------:R-:W0:Y:S01]  /*0010*/  S2R R10, SR_TID.X ;  /* 0x00000000000a7919 */ /* 0x000e220000002100 */
[----:B------:R-:W-:Y:S01]  /*0020*/  ELECT P0, URZ, PT ;  /* 0x00000000003f782f */ /* 0x000fe20003800000 */
[----:B------:R-:W-:Y:S01]  /*0030*/  BSSY B0, `(.L_x_0) ;  /* 0x0000010000007945 */ /* 0x000fe20003800000 */
[----:B------:R-:W1:Y:S01]  /*0040*/  S2R R11, SR_CTAID.X ;  /* 0x00000000000b7919 */ /* 0x000e620000002500 */
[--C-:B0-----:R-:W-:Y:S02]  /*0050*/  SHF.R.U32.HI R0, RZ, 0x5, R10.reuse ;  /* 0x00000005ff007819 */ /* 0x101fe4000001160a */
[----:B------:R-:W-:-:S03]  /*0060*/  SHF.R.U32.HI R3, RZ, 0x7, R10 ;  /* 0x00000007ff037819 */ /* 0x000fc6000001160a */
[----:B------:R-:W0:Y:S04]  /*0070*/  SHFL.IDX PT, R2, R0, RZ, 0x1f ;  /* 0x00001fff00027589 */ /* 0x000e2800000e0000 */
[----:B------:R2:W3:Y:S01]  /*0080*/  SHFL.IDX PT, R9, R3, RZ, 0x1f ;  /* 0x00001fff03097589 */ /* 0x0004e200000e0000 */
[----:B0-----:R-:W-:-:S13]  /*0090*/  ISETP.NE.OR P0, PT, R2, RZ, !P0 ;  /* 0x000000ff0200720c */ /* 0x001fda0004705670 */
[----:B-123--:R-:W-:Y:S05]  /*00a0*/  @P0 BRA `(.L_x_1) ;  /* 0x0000000000200947 */ /* 0x00efea0003800000 */
[----:B------:R-:W-:Y:S02]  /*00b0*/  ULDC.64 UR4, c[0x0][0x198] ;  /* 0x0000660000047ab9 */ /* 0x000fe40000000a00 */
[----:B------:R-:W-:Y:S02]  /*00c0*/  UIADD3 UR6, UP0, UR4, 0xf0, URZ ;  /* 0x000000f004067890 */ /* 0x000fe4000ff1e03f */
[----:B------:R-:W-:Y:S02]  /*00d0*/  UIADD3 UR4, UP1, UR4, 0x270, URZ ;  /* 0x0000027004047890 */ /* 0x000fe4000ff3e03f */
[----:B------:R-:W-:Y:S02]  /*00e0*/  UIADD3.X UR7, URZ, UR5, URZ, UP0, !UPT ;  /* 0x000000053f077290 */ /* 0x000fe400087fe43f */
[----:B------:R-:W-:-:S07]  /*00f0*/  UIADD3.X UR5, URZ, UR5, URZ, UP1, !UPT ;  /* 0x000000053f057290 */ /* 0x000fce0008ffe43f */
[----:B------:R0:W-:Y:S02]  /*0100*/  UTMACCTL.PF [UR6] ;  /* 0x00000000060079b9 */ /* 0x0001e40008040000 */
[----:B------:R0:W-:Y:S02]  /*0110*/  UTMACCTL.PF [UR4] ;  /* 0x00000000040079b9 */ /* 0x0001e40008040000 */
[----:B0-----:R-:W-:Y:S01]  /*0120*/  NOP ;  /* 0x0000000000007918 */ /* 0x001fe20000000000 */
.L_x_1:
[----:B------:R-:W-:Y:S05]  /*0130*/  BSYNC B0 ;  /* 0x0000000000007941 */ /* 0x000fea0003800000 */
.L_x_0:
[----:B------:R-:W0:Y:S01]  /*0140*/  SHFL.IDX PT, R0, R0, RZ, 0x1f ;  /* 0x00001fff00007589 */ /* 0x000e2200000e0000 */
[----:B------:R-:W-:Y:S02]  /*0150*/  SHF.R.S32.HI R3, RZ, 0x1f, R10 ;  /* 0x0000001fff037819 */ /* 0x000fe4000001140a */
[----:B------:R-:W-:Y:S01]  /*0160*/  I2FP.F32.U32 R6, R11 ;  /* 0x0000000b00067245 */ /* 0x000fe20000201000 */
[----:B------:R-:W1:Y:S01]  /*0170*/  S2R R13, SR_CTAID.Y ;  /* 0x00000000000d7919 */ /* 0x000e620000002600 */
[----:B------:R-:W-:-:S04]  /*0180*/  LEA.HI R3, R3, R10, RZ, 0x7 ;  /* 0x0000000a03037211 */ /* 0x000fc800078f38ff */
[----:B------:R-:W-:-:S05]  /*0190*/  LOP3.LUT R3, R3, 0xffffff80, RZ, 0xc0, !PT ;  /* 0xffffff8003037812 */ /* 0x000fca00078ec0ff */
[----:B------:R-:W-:-:S05]  /*01a0*/  IMAD.IADD R12, R10, 0x1, -R3 ;  /* 0x000000010a0c7824 */ /* 0x000fca00078e0a03 */
[----:B------:R-:W-:-:S04]  /*01b0*/  SHF.R.S32.HI R3, RZ, 0x1f, R12 ;  /* 0x0000001fff037819 */ /* 0x000fc8000001140c */
[----:B------:R-:W-:Y:S02]  /*01c0*/  LEA.HI R3, R3, R12, RZ, 0x3 ;  /* 0x0000000c03037211 */ /* 0x000fe400078f18ff */
[----:B0-----:R-:W-:Y:S02]  /*01d0*/  ISETP.NE.AND P0, PT, R0, RZ, PT ;  /* 0x000000ff0000720c */ /* 0x001fe40003f05270 */
[--C-:B------:R-:W-:Y:S02]  /*01e0*/  SHF.R.S32.HI R4, RZ, 0x3, R3.reuse ;  /* 0x00000003ff047819 */ /* 0x100fe40000011403 */
[----:B------:R-:W-:Y:S02]  /*01f0*/  SHF.R.S32.HI R3, RZ, 0x1f, R3 ;  /* 0x0000001fff037819 */ /* 0x000fe40000011403 */
[----:B------:R-:W-:-:S07]  /*0200*/  SHF.R.S32.HI R5, RZ, 0x1f, R0 ;  /* 0x0000001fff057819 */ /* 0x000fce0000011400 */
[----:B-1----:R-:W-:Y:S05]  /*0210*/  @P0 BRA `(.L_x_2) ;  /* 0x0000000000580947 */ /* 0x002fea0003800000 */
[----:B------:R-:W0:Y:S01]  /*0220*/  S2UR UR8, SR_CgaCtaId ;  /* 0x00000000000879c3 */ /* 0x000e220000008800 */
[----:B------:R-:W-:Y:S01]  /*0230*/  UMOV UR4, 0x400 ;  /* 0x0000040000047882 */ /* 0x000fe20000000000 */
[----:B------:R-:W-:Y:S01]  /*0240*/  UMOV UR5, 0x1 ;  /* 0x0000000100057882 */ /* 0x000fe20000000000 */
[----:B------:R-:W-:Y:S01]  /*0250*/  UMOV UR6, 0x2 ;  /* 0x0000000200067882 */ /* 0x000fe20000000000 */
[----:B------:R-:W-:Y:S01]  /*0260*/  ELECT P0, URZ, PT ;  /* 0x00000000003f782f */ /* 0x000fe20003800000 */
[----:B------:R-:W-:-:S04]  /*0270*/  UIADD3 UR6, -UR6, 0x100000, URZ ;  /* 0x0010000006067890 */ /* 0x000fc8000fffe13f */
[----:B------:R-:W-:Y:S02]  /*0280*/  USHF.L.U32 UR7, UR6, 0xb, URZ ;  /* 0x0000000b06077899 */ /* 0x000fe4000800063f */
[----:B------:R-:W-:Y:S02]  /*0290*/  USHF.L.U32 UR6, UR6, 0x1, URZ ;  /* 0x0000000106067899 */ /* 0x000fe4000800063f */
[----:B0-----:R-:W-:Y:S02]  /*02a0*/  ULEA UR8, UR8, UR4, 0x18 ;  /* 0x0000000408087291 */ /* 0x001fe4000f8ec03f */
[----:B------:R-:W-:-:S04]  /*02b0*/  UIADD3 UR4, -UR5, 0x100000, URZ ;  /* 0x0010000005047890 */ /* 0x000fc8000fffe13f */
[----:B------:R-:W-:Y:S02]  /*02c0*/  USHF.L.U32 UR5, UR4, 0xb, URZ ;  /* 0x0000000b04057899 */ /* 0x000fe4000800063f */
[----:B------:R-:W-:Y:S01]  /*02d0*/  USHF.L.U32 UR4, UR4, 0x1, URZ ;  /* 0x0000000104047899 */ /* 0x000fe2000800063f */
[----:B------:R-:W0:Y:S11]  /*02e0*/  FENCE.VIEW.ASYNC.S ;  /* 0x00000000000073c6 */ /* 0x000e360000000000 */
[----:B0-----:R0:W1:Y:S01]  /*02f0*/  SYNCS.EXCH.64 URZ, [UR8+0x30000], UR4 ;  /* 0x03000004083f75b2 */ /* 0x0010620008000100 */
[----:B------:R0:W2:Y:S01]  /*0300*/  SYNCS.EXCH.64 URZ, [UR8+0x30020], UR6 ;  /* 0x03002006083f75b2 */ /* 0x0000a20008000100 */
[----:B------:R0:W3:Y:S01]  /*0310*/  SYNCS.EXCH.64 URZ, [UR8+0x30008], UR4 ;  /* 0x03000804083f75b2 */ /* 0x0000e20008000100 */
[----:B------:R0:W4:Y:S01]  /*0320*/  SYNCS.EXCH.64 URZ, [UR8+0x30028], UR6 ;  /* 0x03002806083f75b2 */ /* 0x0001220008000100 */
[----:B------:R0:W0:Y:S01]  /*0330*/  SYNCS.EXCH.64 URZ, [UR8+0x30010], UR4 ;  /* 0x03001004083f75b2 */ /* 0x0000220008000100 */
[----:B------:R0:W0:Y:S01]  /*0340*/  SYNCS.EXCH.64 URZ, [UR8+0x30030], UR6 ;  /* 0x03003006083f75b2 */ /* 0x0000220008000100 */
[----:B------:R0:W0:Y:S01]  /*0350*/  SYNCS.EXCH.64 URZ, [UR8+0x30018], UR4 ;  /* 0x03001804083f75b2 */ /* 0x0000220008000100 */
[----:B------:R0:W0:Y:S01]  /*0360*/  SYNCS.EXCH.64 URZ, [UR8+0x30038], UR6 ;  /* 0x03003806083f75b2 */ /* 0x0000220008000100 */
[----:B------:R-:W-:Y:S01]  /*0370*/  NOP ;  /* 0x0000000000007918 */ /* 0x000fe20000000000 */
.L_x_2:
[----:B0-----:R-:W-:Y:S01]  /*0380*/  ULDC UR4, c[0x0][0x150] ;  /* 0x0000540000047ab9 */ /* 0x001fe20000000800 */
[----:B------:R-:W-:Y:S01]  /*0390*/  LEA.HI R3, R3, R4, RZ, 0x2 ;  /* 0x0000000403037211 */ /* 0x000fe200078f10ff */
[----:B------:R-:W-:Y:S01]  /*03a0*/  FMUL R6, R6, UR4 ;  /* 0x0000000406067c20 */ /* 0x000fe20008400000 */
[----:B------:R-:W-:Y:S01]  /*03b0*/  LEA.HI R5, R5, R0, RZ, 0x2 ;  /* 0x0000000005057211 */ /* 0x000fe200078f10ff */
[----:B------:R-:W-:Y:S01]  /*03c0*/  ULDC UR4, c[0x0][0x154] ;  /* 0x0000550000047ab9 */ /* 0x000fe20000000800 */
[----:B------:R-:W-:Y:S01]  /*03d0*/  LOP3.LUT R3, R3, 0xfffffffc, RZ, 0xc0, !PT ;  /* 0xfffffffc03037812 */ /* 0x000fe200078ec0ff */
[----:B------:R-:W0:Y:S01]  /*03e0*/  LDC R14, c[0x0][0x140] ;  /* 0x00005000ff0e7b82 */ /* 0x000e220000000800 */
[----:B------:R-:W-:Y:S01]  /*03f0*/  LOP3.LUT R5, R5, 0x3ffffffc, RZ, 0xc0, !PT ;  /* 0x3ffffffc05057812 */ /* 0x000fe200078ec0ff */
[----:B------:R-:W5:Y:S01]  /*0400*/  F2I.U32.TRUNC.NTZ R6, R6 ;  /* 0x0000000600067305 */ /* 0x000f62000020f000 */
[----:B------:R-:W-:Y:S01]  /*0410*/  LOP3.LUT P0, RZ, R12, 0x7, RZ, 0xc0, !PT ;  /* 0x000000070cff7812 */ /* 0x000fe2000780c0ff */
[----:B------:R-:W-:Y:S01]  /*0420*/  IMAD.IADD R3, R4, 0x1, -R3 ;  /* 0x0000000104037824 */ /* 0x000fe200078e0a03 */
[----:B------:R-:W-:Y:S01]  /*0430*/  I2FP.F32.U32 R4, R13 ;  /* 0x0000000d00047245 */ /* 0x000fe20000201000 */
[----:B------:R-:W-:Y:S01]  /*0440*/  IMAD.IADD R0, R0, 0x1, -R5 ;  /* 0x0000000100007824 */ /* 0x000fe200078e0a05 */
[----:B------:R-:W-:Y:S01]  /*0450*/  ISETP.NE.AND P3, PT, R9, 0x1, PT ;  /* 0x000000010900780c */ /* 0x000fe20003f65270 */
[----:B------:R-:W-:Y:S01]  /*0460*/  NOP ;  /* 0x0000000000007918 */ /* 0x000fe20000000000 */
[----:B------:R-:W-:Y:S01]  /*0470*/  NOP ;  /* 0x0000000000007918 */ /* 0x000fe20000000000 */
[----:B------:R-:W-:-:S02]  /*0480*/  IMAD R0, R0, 0x4, R3 ;  /* 0x0000000400007824 */ /* 0x000fc400078e0203 */
[----:B------:R-:W-:Y:S01]  /*0490*/  FMUL R7, R4, UR4 ;  /* 0x0000000404077c20 */ /* 0x000fe20008400000 */
[----:B------:R-:W-:Y:S01]  /*04a0*/  ULDC UR4, c[0x0][0x144] ;  /* 0x0000510000047ab9 */ /* 0x000fe20000000800 */
[C---:B------:R-:W-:Y:S01]  /*04b0*/  IMAD.SHL.U32 R5, R0.reuse, 0x4, RZ ;  /* 0x0000000400057824 */ /* 0x040fe200078e00ff */
[----:B------:R-:W-:Y:S01]  /*04c0*/  LEA.HI R3, R0, R0, RZ, 0x1 ;  /* 0x0000000000037211 */ /* 0x000fe200078f08ff */
[----:B-----5:R-:W-:Y:S02]  /*04d0*/  IMAD.MOV R4, RZ, RZ, -R6 ;  /* 0x000000ffff047224 */ /* 0x020fe400078e0a06 */
[----:B------:R-:W5:Y:S01]  /*04e0*/  F2I.U32.TRUNC.NTZ R7, R7 ;  /* 0x0000000700077305 */ /* 0x000f62000020f000 */
[----:B------:R-:W-:Y:S01]  /*04f0*/  LOP3.LUT R3, R3, 0xfffffffe, RZ, 0xc0, !PT ;  /* 0xfffffffe03037812 */ /* 0x000fe200078ec0ff */
[----:B------:R-:W-:Y:S01]  /*0500*/  IMAD R4, R4, UR4, R11 ;  /* 0x0000000404047c24 */ /* 0x000fe2000f8e020b */
[----:B------:R-:W-:-:S03]  /*0510*/  ULDC UR4, c[0x0][0x148] ;  /* 0x0000520000047ab9 */ /* 0x000fc60000000800 */
[----:B------:R-:W-:Y:S01]  /*0520*/  IMAD.IADD R3, R0, 0x1, -R3 ;  /* 0x0000000100037824 */ /* 0x000fe200078e0a03 */
[----:B0-----:R-:W-:-:S04]  /*0530*/  ISETP.EQ.U32.AND P1, PT, R14, 0x1, PT ;  /* 0x000000010e00780c */ /* 0x001fc80003f22070 */
[----:B------:R-:W-:Y:S02]  /*0540*/  ISETP.NE.AND P4, PT, R3, R4, PT ;  /* 0x000000040300720c */ /* 0x000fe40003f85270 */
[----:B------:R-:W-:Y:S02]  /*0550*/  SHF.R.S32.HI R3, RZ, 0x1f, R2 ;  /* 0x0000001fff037819 */ /* 0x000fe40000011402 */
[----:B------:R-:W-:Y:S01]  /*0560*/  LOP3.LUT R4, R0, 0xc, R5, 0x78, !PT ;  /* 0x0000000c00047812 */ /* 0x000fe200078e7805 */
[----:B-----5:R-:W-:Y:S01]  /*0570*/  IMAD.MOV R6, RZ, RZ, -R7 ;  /* 0x000000ffff067224 */ /* 0x020fe200078e0a07 */
[----:B------:R-:W-:Y:S02]  /*0580*/  LEA.HI R3, R3, R2, RZ, 0x2 ;  /* 0x0000000203037211 */ /* 0x000fe400078f10ff */
[----:B------:R-:W-:Y:S01]  /*0590*/  ISETP.LT.U32.AND P0, PT, R4, 0x2, !P0 ;  /* 0x000000020400780c */ /* 0x000fe20004701070 */
[----:B------:R-:W-:Y:S01]  /*05a0*/  IMAD R5, R6, UR4, R13 ;  /* 0x0000000406057c24 */ /* 0x000fe2000f8e020d */
[----:B------:R-:W-:-:S03]  /*05b0*/  LOP3.LUT R3, R3, 0xfffffffc, RZ, 0xc0, !PT ;  /* 0xfffffffc03037812 */ /* 0x000fc600078ec0ff */
[----:B------:R-:W-:Y:S02]  /*05c0*/  @P4 LEA.HI R0, R4, R4, RZ, 0x1 ;  /* 0x0000000404004211 */ /* 0x000fe400078f08ff */
[----:B------:R-:W-:Y:S02]  /*05d0*/  IMAD.IADD R8, R2, 0x1, -R3 ;  /* 0x0000000102087824 */ /* 0x000fe400078e0a03 */
[----:B------:R-:W-:-:S03]  /*05e0*/  @P4 SHF.R.S32.HI R0, RZ, 0x1, R0 ;  /* 0x00000001ff004819 */ /* 0x000fc60000011400 */
[----:B------:R-:W-:Y:S02]  /*05f0*/  LOP3.LUT P2, RZ, R9, R8, RZ, 0xfc, !PT ;  /* 0x0000000809ff7212 */ /* 0x000fe4000784fcff */
[----:B------:R-:W-:Y:S01]  /*0600*/  @P4 ISETP.NE.AND P5, PT, R0, R5, PT ;  /* 0x000000050000420c */ /* 0x000fe20003fa5270 */
[----:B------:R-:W-:Y:S01]  /*0610*/  IMAD.MOV.U32 R5, RZ, RZ, 0x1 ;  /* 0x00000001ff057424 */ /* 0x000fe200078e00ff */
[----:B------:R-:W-:Y:S02]  /*0620*/  SEL R3, RZ, 0x1, P2 ;  /* 0x00000001ff037807 */ /* 0x000fe40001000000 */
[----:B------:R-:W-:Y:S02]  /*0630*/  SEL R0, RZ, 0x1, !P0 ;  /* 0x00000001ff007807 */ /* 0x000fe40004000000 */
[----:B------:R-:W-:Y:S02]  /*0640*/  @P4 SEL R5, RZ, 0x1, P5 ;  /* 0x00000001ff054807 */ /* 0x000fe40002800000 */
[----:B------:R-:W-:-:S02]  /*0650*/  SEL R3, R3, 0x2, P3 ;  /* 0x0000000203037807 */ /* 0x000fc40001800000 */
[----:B------:R-:W-:Y:S01]  /*0660*/  LOP3.LUT R5, R5, R0, RZ, 0xc0, !PT ;  /* 0x0000000005057212 */ /* 0x000fe200078ec0ff */
[----:B------:R-:W-:Y:S06]  /*0670*/  @!P1 BRA `(.L_x_3) ;  /* 0x0000000000089947 */ /* 0x000fec0003800000 */
[----:B-1234-:R-:W-:Y:S01]  /*0680*/  UCGABAR_ARV ;  /* 0x00000000000079c7 */ /* 0x01efe20008000000 */
[----:B------:R-:W-:Y:S05]  /*0690*/  BRA `(.L_x_4) ;  /* 0x0000000000047947 */ /* 0x000fea0003800000 */
.L_x_3:
[----:B-1234-:R-:W-:Y:S01]  /*06a0*/  NOP ;  /* 0x0000000000007918 */ /* 0x01efe20000000000 */
.L_x_4:
[----:B------:R-:W-:Y:S01]  /*06b0*/  ULDC.64 UR4, c[0x0][0x618] ;  /* 0x0001860000047ab9 */ /* 0x000fe20000000a00 */
[----:B------:R-:W-:Y:S01]  /*06c0*/  ULDC.64 UR12, c[0x0][0x208] ;  /* 0x00008200000c7ab9 */ /* 0x000fe20000000a00 */
[----:B------:R-:W-:-:S04]  /*06d0*/  ISETP.NE.U32.AND P0, PT, RZ, UR4, PT ;  /* 0x00000004ff007c0c */ /* 0x000fc8000bf05070 */
[----:B------:R-:W-:-:S13]  /*06e0*/  ISETP.NE.AND.EX P0, PT, RZ, UR5, PT, P0 ;  /* 0x00000005ff007c0c */ /* 0x000fda000bf05300 */
[----:B------:R-:W-:Y:S05]  /*06f0*/  @!P0 BRA `(.L_x_5) ;  /* 0x00000000001c8947 */ /* 0x000fea0003800000 */
[----:B------:R-:W0:Y:S02]  /*0700*/  LDC.64 R6, c[0x0][0x618] ;  /* 0x00018600ff067b82 */ /* 0x000e240000000a00 */
[----:B0-----:R-:W2:Y:S02]  /*0710*/  LDG.E.64 R6, desc[UR12][R6.64] ;  /* 0x0000000c06067981 */ /* 0x001ea4000c1e1b00 */
[----:B--2---:R-:W-:-:S04]  /*0720*/  ISETP.NE.U32.AND P0, PT, R6, RZ, PT ;  /* 0x000000ff0600720c */ /* 0x004fc80003f05070 */
[----:B------:R-:W-:-:S13]  /*0730*/  ISETP.NE.AND.EX P0, PT, R7, RZ, PT, P0 ;  /* 0x000000ff0700720c */ /* 0x000fda0003f05300 */
[----:B------:R-:W-:Y:S05]  /*0740*/  @!P0 BRA `(.L_x_5) ;  /* 0x0000000000088947 */ /* 0x000fea0003800000 */
[----:B------:R0:W5:Y:S01]  /*0750*/  LD.E R0, desc[UR12][R6.64] ;  /* 0x0000000c06007980 */ /* 0x000162000c101900 */
[----:B------:R-:W-:Y:S05]  /*0760*/  BRA `(.L_x_6) ;  /* 0x0000000000207947 */ /* 0x000fea0003800000 */
.L_x_5:
[----:B------:R-:W-:Y:S02]  /*0770*/  ULDC.64 UR4, c[0x0][0x608] ;  /* 0x0001820000047ab9 */ /* 0x000fe40000000a00 */
[----:B------:R-:W-:-:S04]  /*0780*/  ISETP.NE.U32.AND P0, PT, RZ, UR4, PT ;  /* 0x00000004ff007c0c */ /* 0x000fc8000bf05070 */
[----:B------:R-:W-:-:S13]  /*0790*/  ISETP.NE.AND.EX P0, PT, RZ, UR5, PT, P0 ;  /* 0x00000005ff007c0c */ /* 0x000fda000bf05300 */
[----:B------:R-:W-:Y:S05]  /*07a0*/  @!P0 BRA `(.L_x_7) ;  /* 0x00000000000c8947 */ /* 0x000fea0003800000 */
[----:B------:R-:W0:Y:S02]  /*07b0*/  LDC.64 R6, c[0x0][0x608] ;  /* 0x00018200ff067b82 */ /* 0x000e240000000a00 */
[----:B0-----:R1:W5:Y:S01]  /*07c0*/  LDG.E R0, desc[UR12][R6.64] ;  /* 0x0000000c06007981 */ /* 0x001362000c1e1900 */
[----:B------:R-:W-:Y:S05]  /*07d0*/  BRA `(.L_x_6) ;  /* 0x0000000000047947 */ /* 0x000fea0003800000 */
.L_x_7:
[----:B------:R-:W2:Y:S02]  /*07e0*/  LDC R0, c[0x0][0x600] ;  /* 0x00018000ff007b82 */ /* 0x000ea40000000800 */
.L_x_6:
[----:B------:R-:W-:Y:S02]  /*07f0*/  ULDC.64 UR4, c[0x0][0x620] ;  /* 0x0001880000047ab9 */ /* 0x000fe40000000a00 */
[----:B------:R-:W-:-:S04]  /*0800*/  ISETP.NE.U32.AND P0, PT, RZ, UR4, PT ;  /* 0x00000004ff007c0c */ /* 0x000fc8000bf05070 */
[----:B------:R-:W-:-:S13]  /*0810*/  ISETP.NE.AND.EX P0, PT, RZ, UR5, PT, P0 ;  /* 0x00000005ff007c0c */ /* 0x000fda000bf05300 */
[----:B------:R-:W-:Y:S05]  /*0820*/  @!P0 BRA `(.L_x_8) ;  /* 0x00000000001c8947 */ /* 0x000fea0003800000 */
[----:B01----:R-:W0:Y:S02]  /*0830*/  LDC.64 R6, c[0x0][0x620] ;  /* 0x00018800ff067b82 */ /* 0x003e240000000a00 */
[----:B0-----:R-:W3:Y:S02]  /*0840*/  LDG.E.64 R6, desc[UR12][R6.64] ;  /* 0x0000000c06067981 */ /* 0x001ee4000c1e1b00 */
[----:B---3--:R-:W-:-:S04]  /*0850*/  ISETP.NE.U32.AND P0, PT, R6, RZ, PT ;  /* 0x000000ff0600720c */ /* 0x008fc80003f05070 */
[----:B------:R-:W-:-:S13]  /*0860*/  ISETP.NE.AND.EX P0, PT, R7, RZ, PT, P0 ;  /* 0x000000ff0700720c */ /* 0x000fda0003f05300 */
[----:B------:R-:W-:Y:S05]  /*0870*/  @!P0 BRA `(.L_x_8) ;  /* 0x0000000000088947 */ /* 0x000fea0003800000 */
[----:B------:R0:W5:Y:S01]  /*0880*/  LD.E R2, desc[UR12][R6.64] ;  /* 0x0000000c06027980 */ /* 0x000162000c101900 */
[----:B------:R-:W-:Y:S05]  /*0890*/  BRA `(.L_x_9) ;  /* 0x0000000000207947 */ /* 0x000fea0003800000 */
.L_x_8:
[----:B------:R-:W-:Y:S02]  /*08a0*/  ULDC.64 UR4, c[0x0][0x610] ;  /* 0x0001840000047ab9 */ /* 0x000fe40000000a00 */
[----:B------:R-:W-:-:S04]  /*08b0*/  ISETP.NE.U32.AND P0, PT, RZ, UR4, PT ;  /* 0x00000004ff007c0c */ /* 0x000fc8000bf05070 */
[----:B------:R-:W-:-:S13]  /*08c0*/  ISETP.NE.AND.EX P0, PT, RZ, UR5, PT, P0 ;  /* 0x00000005ff007c0c */ /* 0x000fda000bf05300 */
[----:B------:R-:W-:Y:S05]  /*08d0*/  @!P0 BRA `(.L_x_10) ;  /* 0x00000000000c8947 */ /* 0x000fea0003800000 */
[----:B01----:R-:W0:Y:S02]  /*08e0*/  LDC.64 R6, c[0x0][0x610] ;  /* 0x00018400ff067b82 */ /* 0x003e240000000a00 */
[----:B0-----:R1:W5:Y:S01]  /*08f0*/  LDG.E R2, desc[UR12][R6.64] ;  /* 0x0000000c06027981 */ /* 0x001362000c1e1900 */
[----:B------:R-:W-:Y:S05]  /*0900*/  BRA `(.L_x_9) ;  /* 0x0000000000047947 */ /* 0x000fea0003800000 */
.L_x_10:
[----:B------:R-:W3:Y:S02]  /*0910*/  LDC R2, c[0x0][0x604] ;  /* 0x00018100ff027b82 */ /* 0x000ee40000000800 */
.L_x_9:
[----:B01----:R-:W0:Y:S01]  /*0920*/  LDC R6, c[0x0][0x3e8] ;  /* 0x0000fa00ff067b82 */ /* 0x003e220000000800 */
[----:B------:R-:W-:Y:S01]  /*0930*/  ULDC UR4, c[0x0][0x3dc] ;  /* 0x0000f70000047ab9 */ /* 0x000fe20000000800 */
[----:B------:R-:W-:Y:S01]  /*0940*/  ULDC.64 UR6, c[0x0][0x3e0] ;  /* 0x0000f80000067ab9 */ /* 0x000fe20000000a00 */
[----:B------:R-:W-:Y:S02]  /*0950*/  UIADD3 UR4, UR4, 0x3f, URZ ;  /* 0x0000003f04047890 */ /* 0x000fe4000fffe03f */
[----:B------:R-:W-:Y:S02]  /*0960*/  UIMAD UR6, UR7, UR6, URZ ;  /* 0x00000006070672a4 */ /* 0x000fe4000f8e023f */
[----:B------:R-:W-:-:S04]  /*0970*/  USHF.R.S32.HI UR5, URZ, 0x1f, UR4 ;  /* 0x0000001f3f057899 */ /* 0x000fc80008011404 */
[----:B------:R-:W-:-:S04]  /*0980*/  ULEA.HI UR5, UR5, UR4, URZ, 0x6 ;  /* 0x0000000405057291 */ /* 0x000fc8000f8f303f */
[----:B------:R-:W-:-:S06]  /*0990*/  USHF.R.S32.HI UR8, URZ, 0x6, UR5 ;  /* 0x000000063f087899 */ /* 0x000fcc0008011405 */
[----:B------:R-:W-:Y:S02]  /*09a0*/  IMAD.U32 R18, RZ, RZ, UR8 ;  /* 0x00000008ff127e24 */ /* 0x000fe4000f8e00ff */
[----:B0-----:R-:W-:-:S04]  /*09b0*/  IMAD R6, R6, UR6, RZ ;  /* 0x0000000606067c24 */ /* 0x001fc8000f8e02ff */
[----:B------:R-:W-:Y:S01]  /*09c0*/  IMAD R6, R6, UR8, RZ ;  /* 0x0000000806067c24 */ /* 0x000fe2000f8e02ff */
[----:B------:R-:W-:Y:S06]  /*09d0*/  @!P1 BRA `(.L_x_11) ;  /* 0x00000000000c9947 */ /* 0x000fec0003800000 */
[----:B------:R-:W-:Y:S01]  /*09e0*/  UCGABAR_WAIT ;  /* 0x0000000000007dc7 */ /* 0x000fe20008000000 */
[----:B------:R-:W-:Y:S01]  /*09f0*/  CCTL.IVALL ;  /* 0x00000000ff00798f */ /* 0x000fe20002000000 */
[----:B------:R-:W-:Y:S05]  /*0a00*/  BRA `(.L_x_12) ;  /* 0x0000000000047947 */ /* 0x000fea0003800000 */
.L_x_11:
[----:B------:R-:W-:Y:S06]  /*0a10*/  BAR.SYNC.DEFER_BLOCKING 0x0 ;  /* 0x0000000000007b1d */ /* 0x000fec0000010000 */
.L_x_12:
[----:B------:R-:W-:-:S13]  /*0a20*/  ISETP.NE.AND P0, PT, R9, RZ, PT ;  /* 0x000000ff0900720c */ /* 0x000fda0003f05270 */
[----:B------:R-:W-:Y:S05]  /*0a30*/  @!P0 BRA `(.L_x_13) ;  /* 0x0000004c00b08947 */ /* 0x000fea0003800000 */
[----:B------:R-:W-:-:S13]  /*0a40*/  ISETP.NE.AND P0, PT, R9, 0x1, PT ;  /* 0x000000010900780c */ /* 0x000fda0003f05270 */
[----:B------:R-:W-:Y:S05]  /*0a50*/  @P0 EXIT ;  /* 0x000000000000094d */ /* 0x000fea0003800000 */
[----:B------:R-:W-:Y:S01]  /*0a60*/  ISETP.GE.AND P0, PT, R6, 0x1, PT ;  /* 0x000000010600780c */ /* 0x000fe20003f06270 */
[----:B------:R-:W-:Y:S01]  /*0a70*/  UMOV UR4, URZ ;  /* 0x0000003f00047c82 */ /* 0x000fe20008000000 */
[----:B------:R-:W-:Y:S02]  /*0a80*/  CS2R R86, SRZ ;  /* 0x0000000000567805 */ /* 0x000fe4000001ff00 */
[----:B------:R-:W-:Y:S02]  /*0a90*/  CS2R R24, SRZ ;  /* 0x0000000000187805 */ /* 0x000fe4000001ff00 */
[----:B------:R-:W-:Y:S02]  /*0aa0*/  CS2R R26, SRZ ;  /* 0x00000000001a7805 */ /* 0x000fe4000001ff00 */
[----:B------:R-:W-:Y:S02]  /*0ab0*/  CS2R R28, SRZ ;  /* 0x00000000001c7805 */ /* 0x000fe4000001ff00 */
[----:B------:R-:W-:-:S02]  /*0ac0*/  CS2R R30, SRZ ;  /* 0x00000000001e7805 */ /* 0x000fc4000001ff00 */
[----:B------:R-:W-:Y:S02]  /*0ad0*/  CS2R R32, SRZ ;  /* 0x0000000000207805 */ /* 0x000fe4000001ff00 */
        /* <DEDUP_REMOVED lines=25> */
[----:B------:R-:W-:Y:S01]  /*0c70*/  CS2R R84, SRZ ;  /* 0x0000000000547805 */ /* 0x000fe2000001ff00 */
[----:B------:R-:W-:Y:S06]  /*0c80*/  @!P0 BRA `(.L_x_14) ;  /* 0x0000000000f88947 */ /* 0x000fec0003800000 */
[----:B------:R-:W-:-:S04]  /*0c90*/  LOP3.LUT R7, R3, 0x1, RZ, 0xfc, !PT ;  /* 0x0000000103077812 */ /* 0x000fc800078efcff */
[----:B------:R-:W-:-:S13]  /*0ca0*/  ISETP.NE.AND P1, PT, R7, 0x3, PT ;  /* 0x000000030700780c */ /* 0x000fda0003f25270 */
[----:B------:R-:W-:Y:S05]  /*0cb0*/  @!P1 BRA `(.L_x_15) ;  /* 0x0000000000049947 */ /* 0x000fea0003800000 */
[----:B------:R-:W-:Y:S01]  /*0cc0*/  BPT.TRAP 0x1 ;  /* 0x000000040000795c */ /* 0x000fe20000300000 */
.L_x_15:
[----:B------:R-:W0:Y:S01]  /*0cd0*/  S2UR UR5, SR_CgaCtaId ;  /* 0x00000000000579c3 */ /* 0x000e220000008800 */
[----:B------:R-:W-:Y:S01]  /*0ce0*/  SHF.L.U32 R7, RZ, 0x1f, RZ ;  /* 0x0000001fff077819 */ /* 0x000fe200000006ff */
[----:B------:R-:W-:Y:S02]  /*0cf0*/  UMOV UR4, 0x400 ;  /* 0x0000040000047882 */ /* 0x000fe40000000000 */
[----:B0-----:R-:W-:-:S12]  /*0d00*/  ULEA UR4, UR5, UR4, 0x18 ;  /* 0x0000000405047291 */ /* 0x001fd8000f8ec03f */
.L_x_16:
[----:B0-----:R-:W-:-:S04]  /*0d10*/  IMAD.U32 R8, RZ, RZ, UR4 ;  /* 0x00000004ff087e24 */ /* 0x001fc8000f8e00ff */
[----:B------:R0:W1:Y:S03]  /*0d20*/  SYNCS.PHASECHK.TRANS64.TRYWAIT P1, [R8+URZ+0x30000], R7 ;  /* 0x03000007080075a7 */ /* 0x000066000802017f */
[----:B-1----:R-:W-:Y:S05]  /*0d30*/  @!P1 NANOSLEEP.SYNCS 0x989680 ;  /* 0x009896800000995d */ /* 0x002fea0003900000 */
[----:B------:R-:W1:Y:S02]  /*0d40*/  @!P1 SYNCS.PHASECHK.TRANS64 P1, [R8+URZ+0x30000], R7 ;  /* 0x03000007080095a7 */ /* 0x000e64000802007f */
[----:B-1----:R-:W-:Y:S05]  /*0d50*/  @!P1 BRA `(.L_x_16) ;  /* 0xfffffffc00ec9947 */ /* 0x002fea000383ffff */
[----:B------:R-:W-:Y:S01]  /*0d60*/  UIADD3 UR5, UR4, 0x10000, URZ ;  /* 0x0001000004057890 */ /* 0x000fe2000fffe03f */
[----:B------:R-:W-:Y:S01]  /*0d70*/  WARPGROUP.ARRIVE ;  /* 0x00000000000079c5 */ /* 0x000fe20000000000 */
[----:B------:R-:W-:Y:S02]  /*0d80*/  USHF.R.U32.HI UR4, URZ, 0x4, UR4 ;  /* 0x000000043f047899 */ /* 0x000fe40008011604 */
[----:B------:R-:W-:Y:S02]  /*0d90*/  USHF.R.U32.HI UR5, URZ, 0x4, UR5 ;  /* 0x000000043f057899 */ /* 0x000fe40008011605 */
[----:B------:R-:W-:Y:S02]  /*0da0*/  ULOP3.LUT UR4, UR4, 0x3fff, URZ, 0xc0, !UPT ;  /* 0x00003fff04047892 */ /* 0x000fe4000f8ec03f */
[----:B------:R-:W-:Y:S02]  /*0db0*/  ULOP3.LUT UR5, UR5, 0x3fff, URZ, 0xc0, !UPT ;  /* 0x00003fff05057892 */ /* 0x000fe4000f8ec03f */
[----:B------:R-:W-:-:S02]  /*0dc0*/  ULOP3.LUT UR9, UR4, 0x10000, URZ, 0xfc, !UPT ;  /* 0x0001000004097892 */ /* 0x000fc4000f8efc3f */
[----:B------:R-:W-:Y:S01]  /*0dd0*/  ULOP3.LUT UR8, UR5, 0x10000, URZ, 0xfc, !UPT ;  /* 0x0001000005087892 */ /* 0x000fe2000f8efc3f */
[----:B------:R-:W-:Y:S02]  /*0de0*/  UMOV UR7, 0x40000080 ;  /* 0x4000008000077882 */ /* 0x000fe40000000000 */
[----:B------:R-:W-:Y:S02]  /*0df0*/  UMOV UR5, 0x40000080 ;  /* 0x4000008000057882 */ /* 0x000fe40000000000 */
[----:B------:R-:W-:Y:S02]  /*0e00*/  UMOV UR4, UR9 ;  /* 0x0000000900047c82 */ /* 0x000fe40008000000 */
[----:B------:R-:W-:Y:S02]  /*0e10*/  UMOV UR6, UR8 ;  /* 0x0000000800067c82 */ /* 0x000fe40008000000 */
[----:B------:R-:W-:Y:S01]  /*0e20*/  HGMMA.64x128x8.F32.TF32 R24, gdesc[UR4], RZ, !UPT ;  /* 0x05e00000041879f0 */ /* 0x000fe2000c7028ff */
[----:B------:R-:W-:-:S02]  /*0e30*/  UIADD3 UR4, UR9, 0x2, URZ ;  /* 0x0000000209047890 */ /* 0x000fc4000fffe03f */
[----:B------:R-:W-:Y:S01]  /*0e40*/  UIADD3 UR6, UR8, 0x2, URZ ;  /* 0x0000000208067890 */ /* 0x000fe2000fffe03f */
[----:B------:R-:W-:Y:S01]  /*0e50*/  UMOV UR5, 0x40000080 ;  /* 0x4000008000057882 */ /* 0x000fe20000000000 */
[----:B------:R-:W-:-:S07]  /*0e60*/  UMOV UR7, 0x40000080 ;  /* 0x4000008000077882 */ /* 0x000fce0000000000 */
[----:B------:R-:W-:Y:S01]  /*0e70*/  HGMMA.64x128x8.F32.TF32 R24, gdesc[UR4], R24 ;  /* 0x05e00000041879f0 */ /* 0x000fe20008702818 */
[----:B------:R-:W-:Y:S02]  /*0e80*/  UIADD3 UR4, UR9, 0x4, URZ ;  /* 0x0000000409047890 */ /* 0x000fe4000fffe03f */
        /* <DEDUP_REMOVED lines=28> */
[----:B------:R-:W-:Y:S01]  /*1050*/  HGMMA.64x128x8.F32.TF32 R24, gdesc[UR4], R24, gsb0 ;  /* 0x05e00000041879f0 */ /* 0x000fe20008002818 */
[----:B------:R-:W-:-:S05]  /*1060*/  UMOV UR4, 0x1 ;  /* 0x0000000100047882 */ /* 0x000fca0000000000 */
.L_x_14:
[----:B0-----:R-:W-:-:S05]  /*1070*/  VIMNMX R7, R6, 0x1, PT ;  /* 0x0000000106077848 */ /* 0x001fca0003fe0100 */
[----:B------:R-:W-:-:S05]  /*1080*/  IMAD.IADD R7, R6, 0x1, -R7 ;  /* 0x0000000106077824 */ /* 0x000fca00078e0a07 */
[----:B------:R-:W-:-:S13]  /*1090*/  ISETP.GE.AND P1, PT, R7, 0x1, PT ;  /* 0x000000010700780c */ /* 0x000fda0003f26270 */
[----:B------:R-:W-:Y:S05]  /*10a0*/  @!P1 BRA `(.L_x_17) ;  /* 0x00000004006c9947 */ /* 0x000fea0003800000 */
[----:B------:R-:W0:Y:S01]  /*10b0*/  S2UR UR6, SR_CgaCtaId ;  /* 0x00000000000679c3 */ /* 0x000e220000008800 */
[----:B------:R-:W-:Y:S01]  /*10c0*/  UMOV UR5, 0x400 ;  /* 0x0000040000057882 */ /* 0x000fe20000000000 */
[----:B------:R-:W-:Y:S01]  /*10d0*/  LOP3.LUT R12, R3, 0x1, RZ, 0xfc, !PT ;  /* 0x00000001030c7812 */ /* 0x000fe200078efcff */
[----:B------:R-:W-:Y:S01]  /*10e0*/  IMAD.MOV.U32 R11, RZ, RZ, RZ ;  /* 0x000000ffff0b7224 */ /* 0x000fe200078e00ff */
[----:B------:R-:W-:Y:S01]  /*10f0*/  UISETP.NE.U32.AND UP0, UPT, UR4, URZ, UPT ;  /* 0x0000003f0400728c */ /* 0x000fe2000bf05070 */
[----:B------:R-:W-:Y:S02]  /*1100*/  IMAD.MOV.U32 R6, RZ, RZ, R7 ;  /* 0x000000ffff067224 */ /* 0x000fe400078e0007 */
[----:B------:R-:W-:Y:S01]  /*1110*/  IMAD.MOV.U32 R8, RZ, RZ, RZ ;  /* 0x000000ffff087224 */ /* 0x000fe200078e00ff */
[----:B0-----:R-:W-:-:S04]  /*1120*/  ULEA UR5, UR6, UR5, 0x18 ;  /* 0x0000000506057291 */ /* 0x001fc8000f8ec03f */
[----:B------:R-:W-:Y:S02]  /*1130*/  UIADD3 UR7, UR5, 0x10000, URZ ;  /* 0x0001000005077890 */ /* 0x000fe4000fffe03f */
[----:B------:R-:W-:Y:S02]  /*1140*/  USHF.R.U32.HI UR6, URZ, 0x4, UR5 ;  /* 0x000000043f067899 */ /* 0x000fe40008011605 */
[----:B------:R-:W-:Y:S02]  /*1150*/  USHF.R.U32.HI UR7, URZ, 0x4, UR7 ;  /* 0x000000043f077899 */ /* 0x000fe40008011607 */
[----:B------:R-:W-:Y:S02]  /*1160*/  ULOP3.LUT UR6, UR6, 0x3fff, URZ, 0xc0, !UPT ;  /* 0x00003fff06067892 */ /* 0x000fe4000f8ec03f */
[----:B------:R-:W-:Y:S02]  /*1170*/  ULOP3.LUT UR7, UR7, 0x3fff, URZ, 0xc0, !UPT ;  /* 0x00003fff07077892 */ /* 0x000fe4000f8ec03f */
[----:B------:R-:W-:-:S02]  /*1180*/  ULOP3.LUT UR14, UR6, 0x10000, URZ, 0xfc, !UPT ;  /* 0x00010000060e7892 */ /* 0x000fc4000f8efc3f */
[----:B------:R-:W-:-:S12]  /*1190*/  ULOP3.LUT UR15, UR7, 0x10000, URZ, 0xfc, !UPT ;  /* 0x00010000070f7892 */ /* 0x000fd8000f8efc3f */
.L_x_22:
[----:B------:R-:W-:-:S13]  /*11a0*/  ISETP.NE.AND P2, PT, R12, 0x3, PT ;  /* 0x000000030c00780c */ /* 0x000fda0003f45270 */
[----:B------:R-:W-:Y:S05]  /*11b0*/  @!P2 BRA `(.L_x_18) ;  /* 0x000000000004a947 */ /* 0x000fea0003800000 */
[----:B------:R-:W-:Y:S01]  /*11c0*/  BPT.TRAP 0x1 ;  /* 0x000000040000795c */ /* 0x000fe20000300000 */
.L_x_18:
[----:B------:R-:W-:Y:S01]  /*11d0*/  SHF.L.U32 R9, R11, 0x1f, RZ ;  /* 0x0000001f0b097819 */ /* 0x000fe200000006ff */
[----:B------:R-:W-:-:S12]  /*11e0*/  ULEA UR6, UR4, UR5, 0x3 ;  /* 0x0000000504067291 */ /* 0x000fd8000f8e183f */
.L_x_19:
[----:B0-----:R-:W-:-:S04]  /*11f0*/  IMAD.U32 R10, RZ, RZ, UR6 ;  /* 0x00000006ff0a7e24 */ /* 0x001fc8000f8e00ff */
[----:B------:R0:W1:Y:S03]  /*1200*/  SYNCS.PHASECHK.TRANS64.TRYWAIT P1, [R10+URZ+0x30000], R9 ;  /* 0x030000090a0075a7 */ /* 0x000066000802017f */
[----:B-1----:R-:W-:Y:S05]  /*1210*/  @!P1 NANOSLEEP.SYNCS 0x989680 ;  /* 0x009896800000995d */ /* 0x002fea0003900000 */
[----:B------:R-:W1:Y:S02]  /*1220*/  @!P1 SYNCS.PHASECHK.TRANS64 P1, [R10+URZ+0x30000], R9 ;  /* 0x030000090a0095a7 */ /* 0x000e64000802007f */
[----:B-1----:R-:W-:Y:S05]  /*1230*/  @!P1 BRA `(.L_x_19) ;  /* 0xfffffffc00ec9947 */ /* 0x002fea000383ffff */
[----:B------:R-:W-:Y:S01]  /*1240*/  ULEA UR6, UR4, UR14, 0xa ;  /* 0x0000000e04067291 */ /* 0x000fe2000f8e503f */
[----:B------:R-:W-:Y:S01]  /*1250*/  WARPGROUP.ARRIVE ;  /* 0x00000000000079c5 */ /* 0x000fe20000000000 */
[----:B------:R-:W-:Y:S01]  /*1260*/  ULEA UR7, UR4, UR15, 0xb ;  /* 0x0000000f04077291 */ /* 0x000fe2000f8e583f */
[----:B------:R-:W-:Y:S01]  /*1270*/  UMOV UR9, 0x40000080 ;  /* 0x4000008000097882 */ /* 0x000fe20000000000 */
[----:B------:R-:W-:-:S03]  /*1280*/  UMOV UR11, 0x40000080 ;  /* 0x40000080000b7882 */ /* 0x000fc60000000000 */
[----:B------:R-:W-:Y:S02]  /*1290*/  UMOV UR8, UR6 ;  /* 0x0000000600087c82 */ /* 0x000fe40008000000 */
[----:B------:R-:W-:Y:S02]  /*12a0*/  UMOV UR10, UR7 ;  /* 0x00000007000a7c82 */ /* 0x000fe40008000000 */
[----:B------:R-:W-:Y:S01]  /*12b0*/  HGMMA.64x128x8.F32.TF32 R24, gdesc[UR8], R24, UP0 ;  /* 0x05e00000081879f0 */ /* 0x000fe2000bf02818 */
        /* <DEDUP_REMOVED lines=34> */
[----:B------:R-:W-:Y:S03]  /*14e0*/  HGMMA.64x128x8.F32.TF32 R24, gdesc[UR8], R24, gsb0 ;  /* 0x05e00000081879f0 */ /* 0x000fe60008002818 */
[----:B------:R-:W-:Y:S02]  /*14f0*/  WARPGROUP.DEPBAR.LE gsb0, 0x1 ;  /* 0x00008000000079c5 */ /* 0x000fe40000010100 */
[----:B------:R-:W-:Y:S05]  /*1500*/  @!P2 BRA `(.L_x_20) ;  /* 0x000000000004a947 */ /* 0x000fea0003800000 */
[----:B------:R-:W-:Y:S01]  /*1510*/  BPT.TRAP 0x1 ;  /* 0x000000040000795c */ /* 0x000fe20000300000 */
.L_x_20:
[----:B------:R-:W-:-:S13]  /*1520*/  ISETP.NE.AND P1, PT, R5, RZ, PT ;  /* 0x000000ff0500720c */ /* 0x000fda0003f25270 */
[----:B0-----:R-:W-:-:S05]  /*1530*/  @P1 LEA R9, R8, UR5, 0x3 ;  /* 0x0000000508091c11 */ /* 0x001fca000f8e18ff */
[----:B------:R-:W-:-:S05]  /*1540*/  @P1 VIADD R9, R9, 0x30020 ;  /* 0x0003002009091836 */ /* 0x000fca0000000000 */
[----:B------:R-:W-:-:S04]  /*1550*/  @P1 PRMT R9, R4, 0x654, R9 ;  /* 0x0000065404091816 */ /* 0x000fc80000000009 */
[----:B------:R0:W-:Y:S01]  /*1560*/  @P1 SYNCS.ARRIVE.TRANS64.RED.A1T0 RZ, [R9+URZ], RZ ;  /* 0x000000ff09ff19a7 */ /* 0x0001e2000810043f */
[----:B------:R-:W-:-:S13]  /*1570*/  ISETP.GT.U32.AND P1, PT, R3, 0x1, PT ;  /* 0x000000010300780c */ /* 0x000fda0003f24070 */
[----:B0-----:R-:W-:Y:S05]  /*1580*/  @P1 BRA `(.L_x_21) ;  /* 0x0000000000041947 */ /* 0x001fea0003800000 */
[----:B------:R-:W-:Y:S01]  /*1590*/  BPT.TRAP 0x1 ;  /* 0x000000040000795c */ /* 0x000fe20000300000 */
.L_x_21:
[----:B------:R-:W-:Y:S01]  /*15a0*/  UIADD3 UR4, UR4, 0x1, URZ ;  /* 0x0000000104047890 */ /* 0x000fe2000fffe03f */
[----:B------:R-:W-:Y:S01]  /*15b0*/  ISETP.GT.AND P2, PT, R6, 0x1, PT ;  /* 0x000000010600780c */ /* 0x000fe20003f44270 */
[----:B------:R-:W-:Y:S02]  /*15c0*/  VIADD R8, R8, 0x1 ;  /* 0x0000000108087836 */ /* 0x000fe40000000000 */
[----:B------:R-:W-:Y:S01]  /*15d0*/  UISETP.NE.AND UP0, UPT, UR4, 0x4, UPT ;  /* 0x000000040400788c */ /* 0x000fe2000bf05270 */
[----:B------:R-:W-:Y:S02]  /*15e0*/  VIADD R6, R6, 0xffffffff ;  /* 0xffffffff06067836 */ /* 0x000fe40000000000 */
[C---:B------:R-:W-:Y:S01]  /*15f0*/  ISETP.NE.AND P1, PT, R8.reuse, 0x4, PT ;  /* 0x000000040800780c */ /* 0x040fe20003f25270 */
[----:B------:R-:W-:Y:S02]  /*1600*/  USEL UR6, URZ, 0x1, UP0 ;  /* 0x000000013f067887 */ /* 0x000fe40008000000 */
[----:B------:R-:W-:Y:S01]  /*1610*/  USEL UR4, UR4, URZ, UP0 ;  /* 0x0000003f04047287 */ /* 0x000fe20008000000 */
[----:B------:R-:W-:Y:S01]  /*1620*/  SEL R8, R8, RZ, P1 ;  /* 0x000000ff08087207 */ /* 0x000fe20000800000 */
[----:B------:R-:W-:-:S02]  /*1630*/  UPLOP3.LUT UP0, UPT, UPT, UPT, UPT, 0x80, 0x0 ;  /* 0x000000000000789c */ /* 0x000fc40003f0f070 */
[----:B------:R-:W-:Y:S01]  /*1640*/  LOP3.LUT R11, R11, UR6, RZ, 0x3c, !PT ;  /* 0x000000060b0b7c12 */ /* 0x000fe2000f8e3cff */
[----:B------:R-:W-:Y:S08]  /*1650*/  @P2 BRA `(.L_x_22) ;  /* 0xfffffff800d02947 */ /* 0x000ff0000383ffff */
.L_x_17:
[----:B------:R-:W-:Y:S02]  /*1660*/  WARPGROUP.DEPBAR.LE gsb0, 0x0 ;  /* 0x00008000000079c5 */ /* 0x000fe40000010000 */
[----:B------:R-:W-:Y:S05]  /*1670*/  @!P0 BRA `(.L_x_23) ;  /* 0x0000000000408947 */ /* 0x000fea0003800000 */
[----:B------:R-:W-:-:S04]  /*1680*/  LOP3.LUT R6, R3, 0x1, RZ, 0xfc, !PT ;  /* 0x0000000103067812 */ /* 0x000fc800078efcff */
[----:B------:R-:W-:-:S13]  /*1690*/  ISETP.NE.AND P0, PT, R6, 0x3, PT ;  /* 0x000000030600780c */ /* 0x000fda0003f05270 */
[----:B------:R-:W-:Y:S05]  /*16a0*/  @!P0 BRA `(.L_x_24) ;  /* 0x0000000000048947 */ /* 0x000fea0003800000 */
[----:B------:R-:W-:Y:S01]  /*16b0*/  BPT.TRAP 0x1 ;  /* 0x000000040000795c */ /* 0x000fe20000300000 */
.L_x_24:
[----:B------:R-:W-:-:S13]  /*16c0*/  ISETP.NE.AND P0, PT, R5, RZ, PT ;  /* 0x000000ff0500720c */ /* 0x000fda0003f05270 */
[----:B------:R-:W0:Y:S01]  /*16d0*/  @P0 S2R R6, SR_CgaCtaId ;  /* 0x0000000000060919 */ /* 0x000e220000008800 */
[----:B------:R-:W-:Y:S01]  /*16e0*/  @P0 IMAD.SHL.U32 R7, R7, 0x8, RZ ;  /* 0x0000000807070824 */ /* 0x000fe200078e00ff */
[----:B------:R-:W-:-:S04]  /*16f0*/  @P0 MOV R5, 0x400 ;  /* 0x0000040000050802 */ /* 0x000fc80000000f00 */
[----:B------:R-:W-:Y:S02]  /*1700*/  @P0 LOP3.LUT R7, R7, 0x18, RZ, 0xc0, !PT ;  /* 0x0000001807070812 */ /* 0x000fe400078ec0ff */
[----:B0-----:R-:W-:-:S04]  /*1710*/  @P0 LEA R6, R6, R5, 0x18 ;  /* 0x0000000506060211 */ /* 0x001fc800078ec0ff */
[----:B------:R-:W-:-:S04]  /*1720*/  @P0 IADD3 R7, R6, 0x30020, R7 ;  /* 0x0003002006070810 */ /* 0x000fc80007ffe007 */
[----:B------:R-:W-:-:S04]  /*1730*/  @P0 PRMT R7, R4, 0x654, R7 ;  /* 0x0000065404070816 */ /* 0x000fc80000000007 */
[----:B------:R0:W-:Y:S01]  /*1740*/  @P0 SYNCS.ARRIVE.TRANS64.RED.A1T0 RZ, [R7+URZ], RZ ;  /* 0x000000ff07ff09a7 */ /* 0x0001e2000810043f */
[----:B------:R-:W-:-:S13]  /*1750*/  ISETP.GT.U32.AND P0, PT, R3, 0x1, PT ;  /* 0x000000010300780c */ /* 0x000fda0003f04070 */
[----:B0-----:R-:W-:Y:S05]  /*1760*/  @P0 BRA `(.L_x_23) ;  /* 0x0000000000040947 */ /* 0x001fea0003800000 */
[----:B------:R-:W-:Y:S01]  /*1770*/  BPT.TRAP 0x1 ;  /* 0x000000040000795c */ /* 0x000fe20000300000 */
.L_x_23:
[----:B------:R-:W0:Y:S01]  /*1780*/  S2R R3, SR_TID.X ;  /* 0x0000000000037919 */ /* 0x000e220000002100 */
[----:B------:R-:W-:Y:S01]  /*1790*/  ULDC.64 UR4, c[0x0][0x280] ;  /* 0x0000a00000047ab9 */ /* 0x000fe20000000a00 */
[----:B------:R-:W1:Y:S01]  /*17a0*/  S2R R5, SR_CTAID.Y ;  /* 0x0000000000057919 */ /* 0x000e620000002600 */
[----:B------:R-:W4:Y:S01]  /*17b0*/  S2R R15, SR_CTAID.X ;  /* 0x00000000000f7919 */ /* 0x000f220000002500 */
[----:B0-----:R-:W-:-:S04]  /*17c0*/  SHF.R.S32.HI R4, RZ, 0x1f, R3 ;  /* 0x0000001fff047819 */ /* 0x001fc80000011403 */
[----:B------:R-:W-:Y:S01]  /*17d0*/  LEA.HI R4, R4, R3, RZ, 0x7 ;  /* 0x0000000304047211 */ /* 0x000fe200078f38ff */
[----:B-1----:R-:W-:-:S03]  /*17e0*/  IMAD.SHL.U32 R5, R5, 0x80, RZ ;  /* 0x0000008005057824 */ /* 0x002fc600078e00ff */
[----:B------:R-:W-:Y:S01]  /*17f0*/  LOP3.LUT R4, R4, 0xffffff80, RZ, 0xc0, !PT ;  /* 0xffffff8004047812 */ /* 0x000fe200078ec0ff */
[----:B----4-:R-:W-:Y:S01]  /*1800*/  IMAD.SHL.U32 R12, R15, 0x40, RZ ;  /* 0x000000400f0c7824 */ /* 0x010fe200078e00ff */
[----:B------:R-:W-:-:S03]  /*1810*/  ISETP.GE.AND P0, PT, R5, UR5, PT ;  /* 0x0000000505007c0c */ /* 0x000fc6000bf06270 */
[----:B------:R-:W-:Y:S01]  /*1820*/  IMAD.IADD R8, R3, 0x1, -R4 ;  /* 0x0000000103087824 */ /* 0x000fe200078e0a04 */
[----:B------:R-:W-:-:S04]  /*1830*/  ISETP.GE.OR P0, PT, R12, UR4, P0 ;  /* 0x000000040c007c0c */ /* 0x000fc80008706670 */
[----:B------:R-:W-:-:S04]  /*1840*/  SHF.R.S32.HI R9, RZ, 0x1f, R8 ;  /* 0x0000001fff097819 */ /* 0x000fc80000011408 */
[----:B------:R-:W-:-:S04]  /*1850*/  LEA.HI R3, R9, R8, RZ, 0x2 ;  /* 0x0000000809037211 */ /* 0x000fc800078f10ff */
[--C-:B------:R-:W-:Y:S02]  /*1860*/  SHF.R.S32.HI R10, RZ, 0x2, R3.reuse ;  /* 0x00000002ff0a7819 */ /* 0x100fe40000011403 */
[----:B------:R-:W-:-:S04]  /*1870*/  SHF.R.S32.HI R7, RZ, 0x1f, R3 ;  /* 0x0000001fff077819 */ /* 0x000fc80000011403 */
[----:B------:R-:W-:-:S04]  /*1880*/  LEA.HI R7, R7, R10, RZ, 0x3 ;  /* 0x0000000a07077211 */ /* 0x000fc800078f18ff */
[----:B------:R-:W-:Y:S01]  /*1890*/  LOP3.LUT R11, R7, 0xfffffff8, RZ, 0xc0, !PT ;  /* 0xfffffff8070b7812 */ /* 0x000fe200078ec0ff */
[----:B------:R-:W-:Y:S06]  /*18a0*/  @P0 EXIT ;  /* 0x000000000000094d */ /* 0x000fec0003800000 */
[----:B------:R-:W0:Y:S01]  /*18b0*/  LDC.64 R6, c[0x0][0x658] ;  /* 0x00019600ff067b82 */ /* 0x000e220000000a00 */
[----:B------:R-:W-:Y:S01]  /*18c0*/  IMAD.IADD R10, R10, 0x1, -R11 ;  /* 0x000000010a0a7824 */ /* 0x000fe200078e0a0b */
[----:B------:R-:W-:Y:S02]  /*18d0*/  LOP3.LUT R3, R3, 0x7ffffffc, RZ, 0xc0, !PT ;  /* 0x7ffffffc03037812 */ /* 0x000fe400078ec0ff */
[----:B------:R-:W-:Y:S02]  /*18e0*/  LEA.HI R4, R9, R8, RZ, 0x5 ;  /* 0x0000000809047211 */ /* 0x000fe400078f28ff */
[----:B------:R-:W-:Y:S01]  /*18f0*/  SHF.R.S32.HI R11, RZ, 0x1f, R10 ;  /* 0x0000001fff0b7819 */ /* 0x000fe2000001140a */
[----:B------:R-:W-:Y:S01]  /*1900*/  IMAD.IADD R3, R8, 0x1, -R3 ;  /* 0x0000000108037824 */ /* 0x000fe200078e0a03 */
[----:B------:R-:W-:Y:S02]  /*1910*/  SHF.R.S32.HI R9, RZ, 0x5, R4 ;  /* 0x00000005ff097819 */ /* 0x000fe40000011404 */
[----:B---3-5:R-:W-:Y:S01]  /*1920*/  FSETP.NEU.AND P1, PT, R2, RZ, PT ;  /* 0x000000ff0200720b */ /* 0x028fe20003f2d000 */
[----:B------:R-:W-:-:S02]  /*1930*/  IMAD.SHL.U32 R8, R3, 0x2, RZ ;  /* 0x0000000203087824 */ /* 0x000fc400078e00ff */
[----:B------:R-:W-:-:S03]  /*1940*/  IMAD.WIDE R14, R15, 0x40, R10 ;  /* 0x000000400f0e7825 */ /* 0x000fc600078e020a */
[----:B------:R-:W-:Y:S01]  /*1950*/  IADD3 R4, P0, R5, R8, RZ ;  /* 0x0000000805047210 */ /* 0x000fe20007f1e0ff */
[C---:B------:R-:W-:Y:S01]  /*1960*/  IMAD R11, R9.reuse, -0x10, -R12 ;  /* 0xfffffff0090b7824 */ /* 0x040fe200078e0a0c */
[----:B------:R-:W-:Y:S01]  /*1970*/  SHF.R.S32.HI R12, RZ, 0x1f, R8 ;  /* 0x0000001fff0c7819 */ /* 0x000fe20000011408 */
[----:B------:R-:W-:Y:S01]  /*1980*/  IMAD.WIDE R14, R9, 0x10, R14 ;  /* 0x00000010090e7825 */ /* 0x000fe200078e020e */
[----:B------:R-:W-:Y:S02]  /*1990*/  IADD3 R3, -R8, UR5, -R5 ;  /* 0x0000000508037c10 */ /* 0x000fe4000fffe905 */
[----:B------:R-:W-:Y:S01]  /*19a0*/  LEA.HI.X.SX32 R5, R5, R12, 0x1, P0 ;  /* 0x0000000c05057211 */ /* 0x000fe200000f0eff */
[-C--:B0-----:R-:W-:Y:S01]  /*19b0*/  IMAD R8, R15, R6.reuse, RZ ;  /* 0x000000060f087224 */ /* 0x081fe200078e02ff */
[----:B------:R-:W-:Y:S01]  /*19c0*/  IADD3 R10, R11, UR4, -R10 ;  /* 0x000000040b0a7c10 */ /* 0x000fe2000fffe80a */
[----:B------:R-:W-:Y:S01]  /*19d0*/  IMAD.SHL.U32 R16, R6, 0x8, RZ ;  /* 0x0000000806107824 */ /* 0x000fe200078e00ff */
[----:B------:R-:W-:Y:S01]  /*19e0*/  ISETP.GT.AND P0, PT, R3, RZ, PT ;  /* 0x000000ff0300720c */ /* 0x000fe20003f04270 */
[----:B------:R-:W-:Y:S01]  /*19f0*/  IMAD.WIDE.U32 R12, R14, R6, R4 ;  /* 0x000000060e0c7225 */ /* 0x000fe200078e0004 */
[----:B------:R-:W-:-:S02]  /*1a00*/  SHF.L.U64.HI R11, R6, 0x3, R7 ;  /* 0x00000003060b7819 */ /* 0x000fc40000010207 */
[----:B------:R-:W-:Y:S01]  /*1a10*/  ISETP.GT.AND P3, PT, R10, RZ, P0 ;  /* 0x000000ff0a00720c */ /* 0x000fe20000764270 */
[----:B------:R-:W-:-:S04]  /*1a20*/  IMAD R19, R14, R7, R8 ;  /* 0x000000070e137224 */ /* 0x000fc800078e0208 */
[----:B------:R-:W-:Y:S01]  /*1a30*/  IMAD.IADD R19, R13, 0x1, R19 ;  /* 0x000000010d137824 */ /* 0x000fe200078e0213 */
[----:B------:R-:W-:Y:S07]  /*1a40*/  @!P1 BRA `(.L_x_25) ;  /* 0x0000002800cc9947 */ /* 0x000fee0003800000 */
[----:B------:R-:W-:Y:S01]  /*1a50*/  ULDC.64 UR6, c[0x0][0x630] ;  /* 0x00018c0000067ab9 */ /* 0x000fe20000000a00 */
[----:B------:R-:W-:Y:S01]  /*1a60*/  ULDC.64 UR8, c[0x0][0x628] ;  /* 0x00018a0000087ab9 */ /* 0x000fe20000000a00 */
[----:B------:R-:W-:Y:S01]  /*1a70*/  IMAD R13, R15, UR6, RZ ;  /* 0x000000060f0d7c24 */ /* 0x000fe2000f8e02ff */
[----:B------:R-:W-:Y:S01]  /*1a80*/  ULDC.64 UR4, c[0x0][0x650] ;  /* 0x0001940000047ab9 */ /* 0x000fe20000000a00 */
[----:B------:R-:W-:-:S04]  /*1a90*/  IMAD.WIDE.U32 R8, R14, UR6, R4 ;  /* 0x000000060e087c25 */ /* 0x000fc8000f8e0004 */
[----:B------:R-:W-:Y:S01]  /*1aa0*/  IMAD R13, R14, UR7, R13 ;  /* 0x000000070e0d7c24 */ /* 0x000fe2000f8e020d */
[----:B------:R-:W-:-:S03]  /*1ab0*/  LEA R6, P1, R8, UR8, 0x2 ;  /* 0x0000000808067c11 */ /* 0x000fc6000f8210ff */
[----:B------:R-:W-:-:S05]  /*1ac0*/  IMAD.IADD R7, R9, 0x1, R13 ;  /* 0x0000000109077824 */ /* 0x000fca00078e020d */
[----:B------:R-:W-:-:S05]  /*1ad0*/  LEA.HI.X R7, R8, UR9, R7, 0x2, P1 ;  /* 0x0000000908077c11 */ /* 0x000fca00088f1407 */
[----:B------:R-:W3:Y:S01]  /*1ae0*/  @P3 LDG.E.LTC128B R17, desc[UR12][R6.64] ;  /* 0x0000000c06113981 */ /* 0x000ee2000c1e1920 */
[----:B------:R-:W-:Y:S01]  /*1af0*/  LEA R8, P4, R12, UR4, 0x2 ;  /* 0x000000040c087c11 */ /* 0x000fe2000f8810ff */
[----:B------:R-:W-:Y:S01]  /*1b00*/  BSSY B0, `(.L_x_26) ;  /* 0x000000b000007945 */ /* 0x000fe20003800000 */
[----:B------:R-:W-:-:S04]  /*1b10*/  ISETP.GT.AND P1, PT, R3, 0x1, PT ;  /* 0x000000010300780c */ /* 0x000fc80003f24270 */
[----:B------:R-:W-:Y:S02]  /*1b20*/  ISETP.GT.AND P2, PT, R10, RZ, P1 ;  /* 0x000000ff0a00720c */ /* 0x000fe40000f44270 */
[----:B---3--:R-:W-:-:S05]  /*1b30*/  LOP3.LUT R9, R17, 0xffffe000, RZ, 0xc0, !PT ;  /* 0xffffe00011097812 */ /* 0x008fca00078ec0ff */
[----:B------:R-:W-:-:S04]  /*1b40*/  FMUL R9, R9, R2 ;  /* 0x0000000209097220 */ /* 0x000fc80000400000 */
[----:B--2---:R-:W-:Y:S01]  /*1b50*/  FFMA R21, R24, R0, R9 ;  /* 0x0000000018157223 */ /* 0x004fe20000000009 */
[----:B------:R-:W-:-:S04]  /*1b60*/  LEA.HI.X R9, R12, UR5, R19, 0x2, P4 ;  /* 0x000000050c097c11 */ /* 0x000fc8000a0f1413 */
[----:B------:R-:W-:-:S05]  /*1b70*/  F2FP.TF32.F32.PACK_B R21, R21 ;  /* 0x00000015ff15723e */ /* 0x000fca00024050ff */
[----:B------:R0:W-:Y:S01]  /*1b80*/  @P3 STG.E desc[UR12][R8.64], R21 ;  /* 0x0000001508003986 */ /* 0x0001e2000c10190c */
[----:B------:R-:W-:Y:S05]  /*1b90*/  @!P2 BRA `(.L_x_27) ;  /* 0x000000000004a947 */ /* 0x000fea0003800000 */
[----:B------:R1:W5:Y:S02]  /*1ba0*/  LDG.E.LTC128B R17, desc[UR12][R6.64+0x4] ;  /* 0x0000040c06117981 */ /* 0x000364000c1e1920 */
.L_x_27:
[----:B------:R-:W-:Y:S05]  /*1bb0*/  BSYNC B0 ;  /* 0x0000000000007941 */ /* 0x000fea0003800000 */
.L_x_26:
[----:B------:R-:W-:Y:S01]  /*1bc0*/  USHF.L.U32 UR5, UR6, 0x3, URZ ;  /* 0x0000000306057899 */ /* 0x000fe2000800063f */
[----:B0----5:R-:W-:Y:S01]  /*1bd0*/  LOP3.LUT R21, R17, 0xffffe000, RZ, 0xc0, !PT ;  /* 0xffffe00011157812 */ /* 0x021fe200078ec0ff */
[----:B------:R-:W-:Y:S01]  /*1be0*/  USHF.L.U64.HI UR4, UR6, 0x3, UR7 ;  /* 0x0000000306047899 */ /* 0x000fe20008010207 */
[----:B------:R-:W-:-:S03]  /*1bf0*/  ISETP.GT.AND P0, PT, R10, 0x8, P0 ;  /* 0x000000080a00780c */ /* 0x000fc60000704270 */
[----:B------:R-:W-:Y:S02]  /*1c00*/  IMAD.U32 R18, RZ, RZ, UR5 ;  /* 0x00000005ff127e24 */ /* 0x000fe4000f8e00ff */
[----:B------:R-:W-:Y:S01]  /*1c10*/  FMUL R12, R21, R2 ;  /* 0x00000002150c7220 */ /* 0x000fe20000400000 */
[----:B------:R-:W-:-:S03]  /*1c20*/  IMAD.U32 R19, RZ, RZ, UR4 ;  /* 0x00000004ff137e24 */ /* 0x000fc6000f8e00ff */
[----:B------:R-:W-:Y:S01]  /*1c30*/  FFMA R25, R25, R0, R12 ;  /* 0x0000000019197223 */ /* 0x000fe2000000000c */
[----:B------:R-:W-:-:S04]  /*1c40*/  IMAD.WIDE.U32 R14, R14, UR6, R18 ;  /* 0x000000060e0e7c25 */ /* 0x000fc8000f8e0012 */
[----:B------:R-:W-:Y:S02]  /*1c50*/  F2FP.TF32.F32.PACK_B R25, R25 ;  /* 0x00000019ff19723e */ /* 0x000fe400024050ff */
[----:B------:R-:W-:-:S03]  /*1c60*/  IADD3 R14, P3, R4, R14, RZ ;  /* 0x0000000e040e7210 */ /* 0x000fc60007f7e0ff */
[----:B------:R0:W-:Y:S01]  /*1c70*/  @P2 STG.E desc[UR12][R8.64+0x4], R25 ;  /* 0x0000041908002986 */ /* 0x0001e2000c10190c */
[----:B------:R-:W-:Y:S02]  /*1c80*/  IADD3.X R5, R5, R13, R15, P3, !PT ;  /* 0x0000000d05057210 */ /* 0x000fe40001ffe40f */
[----:B------:R-:W-:-:S04]  /*1c90*/  LEA R4, P3, R14, UR8, 0x2 ;  /* 0x000000080e047c11 */ /* 0x000fc8000f8610ff */
[----:B------:R-:W-:-:S05]  /*1ca0*/  LEA.HI.X R5, R14, UR9, R5, 0x2, P3 ;  /* 0x000000090e057c11 */ /* 0x000fca00098f1405 */
[----:B------:R-:W2:Y:S01]  /*1cb0*/  @P0 LDG.E.LTC128B R17, desc[UR12][R4.64] ;  /* 0x0000000c04110981 */ /* 0x000ea2000c1e1920 */
[C---:B------:R-:W-:Y:S01]  /*1cc0*/  SHF.L.U64.HI R11, R16.reuse, 0x2, R11 ;  /* 0x00000002100b7819 */ /* 0x040fe2000001020b */
[----:B------:R-:W-:Y:S01]  /*1cd0*/  BSSY B0, `(.L_x_28) ;  /* 0x000000b000007945 */ /* 0x000fe20003800000 */
[----:B------:R-:W-:Y:S02]  /*1ce0*/  LEA R12, P2, R16, R8, 0x2 ;  /* 0x00000008100c7211 */ /* 0x000fe400078410ff */
[----:B------:R-:W-:Y:S02]  /*1cf0*/  ISETP.GT.AND P1, PT, R10, 0x8, P1 ;  /* 0x000000080a00780c */ /* 0x000fe40000f24270 */
[----:B--2---:R-:W-:-:S05]  /*1d00*/  LOP3.LUT R13, R17, 0xffffe000, RZ, 0xc0, !PT ;  /* 0xffffe000110d7812 */ /* 0x004fca00078ec0ff */
[----:B------:R-:W-:-:S04]  /*1d10*/  FMUL R13, R13, R2 ;  /* 0x000000020d0d7220 */ /* 0x000fc80000400000 */
[----:B------:R-:W-:Y:S01]  /*1d20*/  FFMA R15, R26, R0, R13 ;  /* 0x000000001a0f7223 */ /* 0x000fe2000000000d */
[----:B------:R-:W-:-:S04]  /*1d30*/  IMAD.X R13, R11, 0x1, R9, P2 ;  /* 0x000000010b0d7824 */ /* 0x000fc800010e0609 */
[----:B------:R-:W-:-:S05]  /*1d40*/  F2FP.TF32.F32.PACK_B R15, R15 ;  /* 0x0000000fff0f723e */ /* 0x000fca00024050ff */
[----:B------:R0:W-:Y:S01]  /*1d50*/  @P0 STG.E desc[UR12][R12.64], R15 ;  /* 0x0000000f0c000986 */ /* 0x0001e2000c10190c */
[----:B------:R-:W-:Y:S05]  /*1d60*/  @!P1 BRA `(.L_x_29) ;  /* 0x0000000000049947 */ /* 0x000fea0003800000 */
[----:B------:R2:W5:Y:S02]  /*1d70*/  LDG.E.LTC128B R17, desc[UR12][R4.64+0x4] ;  /* 0x0000040c04117981 */ /* 0x000564000c1e1920 */
.L_x_29:
[----:B------:R-:W-:Y:S05]  /*1d80*/  BSYNC B0 ;  /* 0x0000000000007941 */ /* 0x000fea0003800000 */
.L_x_28:
[----:B-----5:R-:W-:Y:S01]  /*1d90*/  LOP3.LUT R11, R17, 0xffffe000, RZ, 0xc0, !PT ;  /* 0xffffe000110b7812 */ /* 0x020fe200078ec0ff */
[----:B------:R-:W-:Y:S01]  /*1da0*/  BSSY B0, `(.L_x_30) ;  /* 0x0000009000007945 */ /* 0x000fe20003800000 */
[----:B------:R-:W-:-:S03]  /*1db0*/  ISETP.GT.AND P0, PT, R3, 0x8, PT ;  /* 0x000000080300780c */ /* 0x000fc60003f04270 */
[----:B------:R-:W-:Y:S01]  /*1dc0*/  FMUL R14, R11, R2 ;  /* 0x000000020b0e7220 */ /* 0x000fe20000400000 */
[----:B------:R-:W-:-:S03]  /*1dd0*/  ISETP.GT.AND P2, PT, R10, RZ, P0 ;  /* 0x000000ff0a00720c */ /* 0x000fc60000744270 */
[----:B------:R-:W-:-:S05]  /*1de0*/  FFMA R27, R27, R0, R14 ;  /* 0x000000001b1b7223 */ /* 0x000fca000000000e */
[----:B------:R-:W-:-:S05]  /*1df0*/  F2FP.TF32.F32.PACK_B R27, R27 ;  /* 0x0000001bff1b723e */ /* 0x000fca00024050ff */
[----:B------:R3:W-:Y:S01]  /*1e00*/  @P1 STG.E desc[UR12][R12.64+0x4], R27 ;  /* 0x0000041b0c001986 */ /* 0x0007e2000c10190c */
[----:B------:R-:W-:Y:S05]  /*1e10*/  @!P2 BRA `(.L_x_31) ;  /* 0x000000000004a947 */ /* 0x000fea0003800000 */
[----:B------:R4:W5:Y:S02]  /*1e20*/  LDG.E.LTC128B R17, desc[UR12][R6.64+0x20] ;  /* 0x0000200c06117981 */ /* 0x000964000c1e1920 */
.L_x_31:
[----:B------:R-:W-:Y:S05]  /*1e30*/  BSYNC B0 ;  /* 0x0000000000007941 */ /* 0x000fea0003800000 */
.L_x_30:
        /* <DEDUP_REMOVED lines=10> */
.L_x_33:
[----:B------:R-:W-:Y:S05]  /*1ee0*/  BSYNC B0 ;  /* 0x0000000000007941 */ /* 0x000fea0003800000 */
.L_x_32:
[----:B0----5:R-:W-:Y:S01]  /*1ef0*/  LOP3.LUT R11, R17, 0xffffe000, RZ, 0xc0, !PT ;  /* 0xffffe000110b7812 */ /* 0x021fe200078ec0ff */
[----:B------:R-:W-:Y:S01]  /*1f00*/  BSSY B0, `(.L_x_34) ;  /* 0x0000008000007945 */ /* 0x000fe20003800000 */
[----:B------:R-:W-:-:S03]  /*1f10*/  ISETP.GT.AND P0, PT, R10, 0x8, P0 ;  /* 0x000000080a00780c */ /* 0x000fc60000704270 */
[----:B------:R-:W-:-:S04]  /*1f20*/  FMUL R14, R11, R2 ;  /* 0x000000020b0e7220 */ /* 0x000fc80000400000 */
[----:B------:R-:W-:-:S05]  /*1f30*/  FFMA R29, R29, R0, R14 ;  /* 0x000000001d1d7223 */ /* 0x000fca000000000e */
[----:B------:R-:W-:-:S05]  /*1f40*/  F2FP.TF32.F32.PACK_B R29, R29 ;  /* 0x0000001dff1d723e */ /* 0x000fca00024050ff */
[----:B------:R0:W-:Y:S01]  /*1f50*/  @P3 STG.E desc[UR12][R8.64+0x24], R29 ;  /* 0x0000241d08003986 */ /* 0x0001e2000c10190c */
[----:B------:R-:W-:Y:S05]  /*1f60*/  @!P0 BRA `(.L_x_35) ;  /* 0x0000000000048947 */ /* 0x000fea0003800000 */
[----:B------:R0:W5:Y:S02]  /*1f70*/  LDG.E.LTC128B R17, desc[UR12][R4.64+0x20] ;  /* 0x0000200c04117981 */ /* 0x000164000c1e1920 */
.L_x_35:
[----:B------:R-:W-:Y:S05]  /*1f80*/  BSYNC B0 ;  /* 0x0000000000007941 */ /* 0x000fea0003800000 */
.L_x_34:
[----:B-----5:R-:W-:Y:S01]  /*1f90*/  LOP3.LUT R11, R17, 0xffffe000, RZ, 0xc0, !PT ;  /* 0xffffe000110b7812 */ /* 0x020fe200078ec0ff */
        /* <DEDUP_REMOVED lines=8> */
.L_x_37:
[----:B------:R-:W-:Y:S05]  /*2020*/  BSYNC B0 ;  /* 0x0000000000007941 */ /* 0x000fea0003800000 */
.L_x_36:
[----:B0----5:R-:W-:Y:S01]  /*2030*/  LOP3.LUT R11, R17, 0xffffe000, RZ, 0xc0, !PT ;  /* 0xffffe000110b7812 */ /* 0x021fe200078ec0ff */
        /* <DEDUP_REMOVED lines=9> */
.L_x_39:
[----:B------:R-:W-:Y:S05]  /*20d0*/  BSYNC B0 ;  /* 0x0000000000007941 */ /* 0x000fea0003800000 */
.L_x_38:
        /* <DEDUP_REMOVED lines=10> */
.L_x_41:
[----:B------:R-:W-:Y:S05]  /*2180*/  BSYNC B0 ;  /* 0x0000000000007941 */ /* 0x000fea0003800000 */
.L_x_40:
        /* <DEDUP_REMOVED lines=9> */
.L_x_43:
[----:B------:R-:W-:Y:S05]  /*2220*/  BSYNC B0 ;  /* 0x0000000000007941 */ /* 0x000fea0003800000 */
.L_x_42:
        /* <DEDUP_REMOVED lines=9> */
.L_x_45:
[----:B------:R-:W-:Y:S05]  /*22c0*/  BSYNC B0 ;  /* 0x0000000000007941 */ /* 0x000fea0003800000 */
.L_x_44:
        /* <DEDUP_REMOVED lines=10> */
.L_x_47:
[----:B------:R-:W-:Y:S05]  /*2370*/  BSYNC B0 ;  /* 0x0000000000007941 */ /* 0x000fea0003800000 */
.L_x_46:
        /* <DEDUP_REMOVED lines=10> */
.L_x_49:
[----:B------:R-:W-:Y:S05]  /*2420*/  BSYNC B0 ;  /* 0x0000000000007941 */ /* 0x000fea0003800000 */
.L_x_48:
        /* <DEDUP_REMOVED lines=9> */
.L_x_51:
[----:B------:R-:W-:Y:S05]  /*24c0*/  BSYNC B0 ;  /* 0x0000000000007941 */ /* 0x000fea0003800000 */
.L_x_50:
        /* <DEDUP_REMOVED lines=9> */
.L_x_53:
[----:B------:R-:W-:Y:S05]  /*2560*/  BSYNC B0 ;  /* 0x0000000000007941 */ /* 0x000fea0003800000 */
.L_x_52:
        /* <DEDUP_REMOVED lines=10> */
.L_x_55:
[----:B------:R-:W-:Y:S05]  /*2610*/  BSYNC B0 ;  /* 0x0000000000007941 */ /* 0x000fea0003800000 */
.L_x_54:
        /* <DEDUP_REMOVED lines=10> */
.L_x_57:
[----:B------:R-:W-:Y:S05]  /*26c0*/  BSYNC B0 ;  /* 0x0000000000007941 */ /* 0x000fea0003800000 */
.L_x_56:
        /* <DEDUP_REMOVED lines=9> */
.L_x_59:
[----:B------:R-:W-:Y:S05]  /*2760*/  BSYNC B0 ;  /* 0x0000000000007941 */ /* 0x000fea0003800000 */
.L_x_58:
        /* <DEDUP_REMOVED lines=9> */
.L_x_61:
[----:B------:R-:W-:Y:S05]  /*2800*/  BSYNC B0 ;  /* 0x0000000000007941 */ /* 0x000fea0003800000 */
.L_x_60:
        /* <DEDUP_REMOVED lines=10> */
.L_x_63:
[----:B------:R-:W-:Y:S05]  /*28b0*/  BSYNC B0 ;  /* 0x0000000000007941 */ /* 0x000fea0003800000 */
.L_x_62:
        /* <DEDUP_REMOVED lines=10> */
.L_x_65:
[----:B------:R-:W-:Y:S05]  /*2960*/  BSYNC B0 ;  /* 0x0000000000007941 */ /* 0x000fea0003800000 */
.L_x_64:
        /* <DEDUP_REMOVED lines=9> */
.L_x_67:
[----:B------:R-:W-:Y:S05]  /*2a00*/  BSYNC B0 ;  /* 0x0000000000007941 */ /* 0x000fea0003800000 */
.L_x_66:
        /* <DEDUP_REMOVED lines=9> */
.L_x_69:
[----:B------:R-:W-:Y:S05]  /*2aa0*/  BSYNC B0 ;  /* 0x0000000000007941 */ /* 0x000fea0003800000 */
.L_x_68:
        /* <DEDUP_REMOVED lines=10> */
.L_x_71:
[----:B------:R-:W-:Y:S05]  /*2b50*/  BSYNC B0 ;  /* 0x0000000000007941 */ /* 0x000fea0003800000 */
.L_x_70:
        /* <DEDUP_REMOVED lines=10> */
.L_x_73:
[----:B------:R-:W-:Y:S05]  /*2c00*/  BSYNC B0 ;  /* 0x0000000000007941 */ /* 0x000fea0003800000 */
.L_x_72:
        /* <DEDUP_REMOVED lines=9> */
.L_x_75:
[----:B------:R-:W-:Y:S05]  /*2ca0*/  BSYNC B0 ;  /* 0x0000000000007941 */ /* 0x000fea0003800000 */
.L_x_74:
        /* <DEDUP_REMOVED lines=9> */
.L_x_77:
[----:B------:R-:W-:Y:S05]  /*2d40*/  BSYNC B0 ;  /* 0x0000000000007941 */ /* 0x000fea0003800000 */
.L_x_76:
        /* <DEDUP_REMOVED lines=10> */
.L_x_79:
[----:B------:R-:W-:Y:S05]  /*2df0*/  BSYNC B0 ;  /* 0x0000000000007941 */ /* 0x000fea0003800000 */
.L_x_78:
        /* <DEDUP_REMOVED lines=10> */
.L_x_81:
[----:B------:R-:W-:Y:S05]  /*2ea0*/  BSYNC B0 ;  /* 0x0000000000007941 */ /* 0x000fea0003800000 */
.L_x_80:
        /* <DEDUP_REMOVED lines=9> */
.L_x_83:
[----:B------:R-:W-:Y:S05]  /*2f40*/  BSYNC B0 ;  /* 0x0000000000007941 */ /* 0x000fea0003800000 */
.L_x_82:
        /* <DEDUP_REMOVED lines=9> */
.L_x_85:
[----:B------:R-:W-:Y:S05]  /*2fe0*/  BSYNC B0 ;  /* 0x0000000000007941 */ /* 0x000fea0003800000 */
.L_x_84:
        /* <DEDUP_REMOVED lines=10> */
.L_x_87:
[----:B------:R-:W-:Y:S05]  /*3090*/  BSYNC B0 ;  /* 0x0000000000007941 */ /* 0x000fea0003800000 */
.L_x_86:
        /* <DEDUP_REMOVED lines=10> */
.L_x_89:
[----:B------:R-:W-:Y:S05]  /*3140*/  BSYNC B0 ;  /* 0x0000000000007941 */ /* 0x000fea0003800000 */
.L_x_88:
        /* <DEDUP_REMOVED lines=9> */
.L_x_91:
[----:B------:R-:W-:Y:S05]  /*31e0*/  BSYNC B0 ;  /* 0x0000000000007941 */ /* 0x000fea0003800000 */
.L_x_90:
        /* <DEDUP_REMOVED lines=9> */
.L_x_93:
[----:B------:R-:W-:Y:S05]  /*3280*/  BSYNC B0 ;  /* 0x0000000000007941 */ /* 0x000fea0003800000 */
.L_x_92:
        /* <DEDUP_REMOVED lines=10> */
.L_x_95:
[----:B------:R-:W-:Y:S05]  /*3330*/  BSYNC B0 ;  /* 0x0000000000007941 */ /* 0x000fea0003800000 */
.L_x_94:
        /* <DEDUP_REMOVED lines=10> */
.L_x_97:
[----:B------:R-:W-:Y:S05]  /*33e0*/  BSYNC B0 ;  /* 0x0000000000007941 */ /* 0x000fea0003800000 */
.L_x_96:
        /* <DEDUP_REMOVED lines=9> */
.L_x_99:
[----:B------:R-:W-:Y:S05]  /*3480*/  BSYNC B0 ;  /* 0x0000000000007941 */ /* 0x000fea0003800000 */
.L_x_98:
        /* <DEDUP_REMOVED lines=9> */
.L_x_101:
[----:B------:R-:W-:Y:S05]  /*3520*/  BSYNC B0 ;  /* 0x0000000000007941 */ /* 0x000fea0003800000 */
.L_x_100:
        /* <DEDUP_REMOVED lines=10> */
.L_x_103:
[----:B------:R-:W-:Y:S05]  /*35d0*/  BSYNC B0 ;  /* 0x0000000000007941 */ /* 0x000fea0003800000 */
.L_x_102:
        /* <DEDUP_REMOVED lines=10> */
.L_x_105:
[----:B------:R-:W-:Y:S05]  /*3680*/  BSYNC B0 ;  /* 0x0000000000007941 */ /* 0x000fea0003800000 */
.L_x_104:
        /* <DEDUP_REMOVED lines=9> */
.L_x_107:
[----:B------:R-:W-:Y:S05]  /*3720*/  BSYNC B0 ;  /* 0x0000000000007941 */ /* 0x000fea0003800000 */
.L_x_106:
        /* <DEDUP_REMOVED lines=9> */
.L_x_109:
[----:B------:R-:W-:Y:S05]  /*37c0*/  BSYNC B0 ;  /* 0x0000000000007941 */ /* 0x000fea0003800000 */
.L_x_108:
        /* <DEDUP_REMOVED lines=10> */
.L_x_111:
[----:B------:R-:W-:Y:S05]  /*3870*/  BSYNC B0 ;  /* 0x0000000000007941 */ /* 0x000fea0003800000 */
.L_x_110:
        /* <DEDUP_REMOVED lines=10> */
.L_x_113:
[----:B------:R-:W-:Y:S05]  /*3920*/  BSYNC B0 ;  /* 0x0000000000007941 */ /* 0x000fea0003800000 */
.L_x_112:
        /* <DEDUP_REMOVED lines=9> */
.L_x_115:
[----:B------:R-:W-:Y:S05]  /*39c0*/  BSYNC B0 ;  /* 0x0000000000007941 */ /* 0x000fea0003800000 */
.L_x_114:
        /* <DEDUP_REMOVED lines=9> */
.L_x_117:
[----:B------:R-:W-:Y:S05]  /*3a60*/  BSYNC B0 ;  /* 0x0000000000007941 */ /* 0x000fea0003800000 */
.L_x_116:
        /* <DEDUP_REMOVED lines=10> */
.L_x_119:
[----:B------:R-:W-:Y:S05]  /*3b10*/  BSYNC B0 ;  /* 0x0000000000007941 */ /* 0x000fea0003800000 */
.L_x_118:
        /* <DEDUP_REMOVED lines=10> */
.L_x_121:
[----:B------:R-:W-:Y:S05]  /*3bc0*/  BSYNC B0 ;  /* 0x0000000000007941 */ /* 0x000fea0003800000 */
.L_x_120:
        /* <DEDUP_REMOVED lines=9> */
.L_x_123:
[----:B------:R-:W-:Y:S05]  /*3c60*/  BSYNC B0 ;  /* 0x0000000000007941 */ /* 0x000fea0003800000 */
.L_x_122:
        /* <DEDUP_REMOVED lines=9> */
.L_x_125:
[----:B------:R-:W-:Y:S05]  /*3d00*/  BSYNC B0 ;  /* 0x0000000000007941 */ /* 0x000fea0003800000 */
.L_x_124:
        /* <DEDUP_REMOVED lines=10> */
.L_x_127:
[----:B------:R-:W-:Y:S05]  /*3db0*/  BSYNC B0 ;  /* 0x0000000000007941 */ /* 0x000fea0003800000 */
.L_x_126:
        /* <DEDUP_REMOVED lines=10> */
.L_x_129:
[----:B------:R-:W-:Y:S05]  /*3e60*/  BSYNC B0 ;  /* 0x0000000000007941 */ /* 0x000fea0003800000 */
.L_x_128:
        /* <DEDUP_REMOVED lines=9> */
.L_x_131:
[----:B------:R-:W-:Y:S05]  /*3f00*/  BSYNC B0 ;  /* 0x0000000000007941 */ /* 0x000fea0003800000 */
.L_x_130:
        /* <DEDUP_REMOVED lines=9> */
.L_x_133:
[----:B------:R-:W-:Y:S05]  /*3fa0*/  BSYNC B0 ;  /* 0x0000000000007941 */ /* 0x000fea0003800000 */
.L_x_132:
        /* <DEDUP_REMOVED lines=10> */
.L_x_135:
[----:B------:R-:W-:Y:S05]  /*4050*/  BSYNC B0 ;  /* 0x0000000000007941 */ /* 0x000fea0003800000 */
.L_x_134:
        /* <DEDUP_REMOVED lines=10> */
.L_x_137:
[----:B------:R-:W-:Y:S05]  /*4100*/  BSYNC B0 ;  /* 0x0000000000007941 */ /* 0x000fea0003800000 */
.L_x_136:
        /* <DEDUP_REMOVED lines=9> */
.L_x_139:
[----:B------:R-:W-:Y:S05]  /*41a0*/  BSYNC B0 ;  /* 0x0000000000007941 */ /* 0x000fea0003800000 */
.L_x_138:
        /* <DEDUP_REMOVED lines=9> */
.L_x_141:
[----:B------:R-:W-:Y:S05]  /*4240*/  BSYNC B0 ;  /* 0x0000000000007941 */ /* 0x000fea0003800000 */
.L_x_140:
        /* <DEDUP_REMOVED lines=10> */
.L_x_143:
[----:B------:R-:W-:Y:S05]  /*42f0*/  BSYNC B0 ;  /* 0x0000000000007941 */ /* 0x000fea0003800000 */
.L_x_142:
        /* <DEDUP_REMOVED lines=10> */
.L_x_145:
[----:B------:R-:W-:Y:S05]  /*43a0*/  BSYNC B0 ;  /* 0x0000000000007941 */ /* 0x000fea0003800000 */
.L_x_144:
[----:B-----5:R-:W-:Y:S01]  /*43b0*/  LOP3.LUT R3, R17, 0xffffe000, RZ, 0xc0, !PT ;  /* 0xffffe00011037812 */ /* 0x020fe200078ec0ff */
[----:B------:R-:W-:Y:S01]  /*43c0*/  BSSY B0, `(.L_x_146) ;  /* 0x0000008000007945 */ /* 0x000fe20003800000 */
[----:B------:R-:W-:-:S03]  /*43d0*/  ISETP.GT.AND P0, PT, R10, 0x8, P0 ;  /* 0x000000080a00780c */ /* 0x000fc60000704270 */
[----:B01--4-:R-:W-:-:S04]  /*43e0*/  FMUL R6, R3, R2 ;  /* 0x0000000203067220 */ /* 0x013fc80000400000 */
[----:B------:R-:W-:-:S05]  /*43f0*/  FFMA R85, R85, R0, R6 ;  /* 0x0000000055557223 */ /* 0x000fca0000000006 */
[----:B------:R-:W-:-:S05]  /*4400*/  F2FP.TF32.F32.PACK_B R85, R85 ;  /* 0x00000055ff55723e */ /* 0x000fca00024050ff */
[----:B------:R0:W-:Y:S01]  /*4410*/  @P3 STG.E desc[UR12][R8.64+0x1e4], R85 ;  /* 0x0001e45508003986 */ /* 0x0001e2000c10190c */
[----:B------:R-:W-:Y:S05]  /*4420*/  @!P0 BRA `(.L_x_147) ;  /* 0x0000000000048947 */ /* 0x000fea0003800000 */
[----:B------:R1:W5:Y:S02]  /*4430*/  LDG.E.LTC128B R17, desc[UR12][R4.64+0x1e0] ;  /* 0x0001e00c04117981 */ /* 0x000364000c1e1920 */
.L_x_147:
[----:B------:R-:W-:Y:S05]  /*4440*/  BSYNC B0 ;  /* 0x0000000000007941 */ /* 0x000fea0003800000 */
.L_x_146:
[----:B-----5:R-:W-:Y:S01]  /*4450*/  LOP3.LUT R3, R17, 0xffffe000, RZ, 0xc0, !PT ;  /* 0xffffe00011037812 */ /* 0x020fe200078ec0ff */
[----:B------:R-:W-:Y:S01]  /*4460*/  @P0 IMAD.MOV.U32 R6, RZ, RZ, R12 ;  /* 0x000000ffff060224 */ /* 0x000fe200078e000c */
[----:B------:R-:W-:Y:S01]  /*4470*/  ISETP.GT.AND P1, PT, R10, 0x8, P1 ;  /* 0x000000080a00780c */ /* 0x000fe20000f24270 */
[----:B------:R-:W-:Y:S01]  /*4480*/  @P0 IMAD.MOV.U32 R7, RZ, RZ, R13 ;  /* 0x000000ffff070224 */ /* 0x000fe200078e000d */
[----:B------:R-:W-:Y:S01]  /*4490*/  BSSY B0, `(.L_x_148) ;  /* 0x0000007000007945 */ /* 0x000fe20003800000 */
[----:B------:R-:W-:-:S04]  /*44a0*/  FMUL R3, R3, R2 ;  /* 0x0000000203037220 */ /* 0x000fc80000400000 */
[----:B------:R-:W-:-:S05]  /*44b0*/  FFMA R3, R86, R0, R3 ;  /* 0x0000000056037223 */ /* 0x000fca0000000003 */
[----:B------:R-:W-:-:S05]  /*44c0*/  F2FP.TF32.F32.PACK_B R3, R3 ;  /* 0x00000003ff03723e */ /* 0x000fca00024050ff */
[----:B------:R4:W-:Y:S01]  /*44d0*/  @P0 STG.E desc[UR12][R6.64+0x1e0], R3 ;  /* 0x0001e00306000986 */ /* 0x0009e2000c10190c */
[----:B------:R-:W-:Y:S05]  /*44e0*/  @!P1 BRA `(.L_x_149) ;  /* 0x0000000000049947 */ /* 0x000fea0003800000 */
[----:B------:R0:W5:Y:S02]  /*44f0*/  LDG.E.LTC128B R17, desc[UR12][R4.64+0x1e4] ;  /* 0x0001e40c04117981 */ /* 0x000164000c1e1920 */
.L_x_149:
[----:B------:R-:W-:Y:S05]  /*4500*/  BSYNC B0 ;  /* 0x0000000000007941 */ /* 0x000fea0003800000 */
.L_x_148:
[----:B-----5:R-:W-:-:S05]  /*4510*/  LOP3.LUT R17, R17, 0xffffe000, RZ, 0xc0, !PT ;  /* 0xffffe00011117812 */ /* 0x020fca00078ec0ff */
[----:B------:R-:W-:-:S04]  /*4520*/  FMUL R2, R17, R2 ;  /* 0x0000000211027220 */ /* 0x000fc80000400000 */
[----:B------:R-:W-:Y:S01]  /*4530*/  FFMA R2, R87, R0, R2 ;  /* 0x0000000057027223 */ /* 0x000fe20000000002 */
[----:B------:R-:W-:Y:S06]  /*4540*/  @!P1 EXIT ;  /* 0x000000000000994d */ /* 0x000fec0003800000 */
[----:B----4-:R-:W-:-:S05]  /*4550*/  F2FP.TF32.F32.PACK_B R3, R2 ;  /* 0x00000002ff03723e */ /* 0x010fca00024050ff */
[----:B------:R-:W-:Y:S01]  /*4560*/  STG.E desc[UR12][R12.64+0x1e4], R3 ;  /* 0x0001e4030c007986 */ /* 0x000fe2000c10190c */
[----:B------:R-:W-:Y:S05]  /*4570*/  EXIT ;  /* 0x000000000000794d */ /* 0x000fea0003800000 */
.L_x_25:
[----:B------:R-:W-:Y:S01]  /*4580*/  ULDC.64 UR4, c[0x0][0x650] ;  /* 0x0001940000047ab9 */ /* 0x000fe20000000a00 */
[-C--:B--2---:R-:W-:Y:S01]  /*4590*/  FMUL R9, R24, R0.reuse ;  /* 0x0000000018097220 */ /* 0x084fe20000400000 */
[----:B------:R-:W-:Y:S01]  /*45a0*/  LEA R4, P1, R12, UR4, 0x2 ;  /* 0x000000040c047c11 */ /* 0x000fe2000f8210ff */
[-C--:B------:R-:W-:Y:S01]  /*45b0*/  FMUL R25, R25, R0.reuse ;  /* 0x0000000019197220 */ /* 0x080fe20000400000 */
[----:B------:R-:W-:Y:S01]  /*45c0*/  ISETP.GT.AND P2, PT, R3, 0x1, PT ;  /* 0x000000010300780c */ /* 0x000fe20003f44270 */
[-C--:B------:R-:W-:Y:S01]  /*45d0*/  FMUL R13, R26, R0.reuse ;  /* 0x000000001a0d7220 */ /* 0x080fe20000400000 */
[----:B------:R-:W-:Y:S01]  /*45e0*/  F2FP.TF32.F32.PACK_B R9, R9 ;  /* 0x00000009ff09723e */ /* 0x000fe200024050ff */
[-C--:B------:R-:W-:Y:S01]  /*45f0*/  FMUL R27, R27, R0.reuse ;  /* 0x000000001b1b7220 */ /* 0x080fe20000400000 */
[----:B------:R-:W-:Y:S01]  /*4600*/  LEA.HI.X R5, R12, UR5, R19, 0x2, P1 ;  /* 0x000000050c057c11 */ /* 0x000fe200088f1413 */
[-C--:B------:R-:W-:Y:S01]  /*4610*/  FMUL R29, R29, R0.reuse ;  /* 0x000000001d1d7220 */ /* 0x080fe20000400000 */
[C---:B------:R-:W-:Y:S01]  /*4620*/  ISETP.GT.AND P4, PT, R10.reuse, RZ, P2 ;  /* 0x000000ff0a00720c */ /* 0x040fe20001784270 */
[-C--:B------:R-:W-:Y:S01]  /*4630*/  FMUL R31, R31, R0.reuse ;  /* 0x000000001f1f7220 */ /* 0x080fe20000400000 */
[----:B------:R-:W-:Y:S01]  /*4640*/  ISETP.GT.AND P1, PT, R10, 0x8, P0 ;  /* 0x000000080a00780c */ /* 0x000fe20000724270 */
[----:B------:R0:W-:Y:S01]  /*4650*/  @P3 STG.E desc[UR12][R4.64], R9 ;  /* 0x0000000904003986 */ /* 0x0001e2000c10190c */
[C---:B------:R-:W-:Y:S01]  /*4660*/  SHF.L.U64.HI R11, R16.reuse, 0x2, R11 ;  /* 0x00000002100b7819 */ /* 0x040fe2000001020b */
[----:B------:R-:W-:Y:S01]  /*4670*/  FMUL R33, R33, R0 ;  /* 0x0000000021217220 */ /* 0x000fe20000400000 */
[----:B------:R-:W-:Y:S01]  /*4680*/  LEA R6, P3, R16, R4, 0x2 ;  /* 0x0000000410067211 */ /* 0x000fe200078610ff */
[-C--:B------:R-:W-:Y:S01]  /*4690*/  FMUL R35, R35, R0.reuse ;  /* 0x0000000023237220 */ /* 0x080fe20000400000 */
[----:B------:R-:W-:Y:S01]  /*46a0*/  ISETP.GT.AND P2, PT, R10, 0x8, P2 ;  /* 0x000000080a00780c */ /* 0x000fe20001744270 */
[-C--:B------:R-:W-:Y:S01]  /*46b0*/  FMUL R37, R37, R0.reuse ;  /* 0x0000000025257220 */ /* 0x080fe20000400000 */
[----:B------:R-:W-:Y:S01]  /*46c0*/  F2FP.TF32.F32.PACK_B R25, R25 ;  /* 0x00000019ff19723e */ /* 0x000fe200024050ff */
[----:B------:R-:W-:Y:S01]  /*46d0*/  IMAD.X R7, R11, 0x1, R5, P3 ;  /* 0x000000010b077824 */ /* 0x000fe200018e0605 */
[----:B------:R-:W-:Y:S01]  /*46e0*/  F2FP.TF32.F32.PACK_B R13, R13 ;  /* 0x0000000dff0d723e */ /* 0x000fe200024050ff */
[-C--:B------:R-:W-:Y:S01]  /*46f0*/  FMUL R11, R30, R0.reuse ;  /* 0x000000001e0b7220 */ /* 0x080fe20000400000 */
[C---:B------:R-:W-:Y:S01]  /*4700*/  ISETP.GT.AND P0, PT, R3.reuse, 0x8, PT ;  /* 0x000000080300780c */ /* 0x040fe20003f04270 */
[----:B------:R-:W-:Y:S01]  /*4710*/  @P4 STG.E desc[UR12][R4.64+0x4], R25 ;  /* 0x0000041904004986 */ /* 0x000fe2000c10190c */
[----:B------:R-:W-:Y:S01]  /*4720*/  ISETP.GT.AND P3, PT, R3, 0x9, PT ;  /* 0x000000090300780c */ /* 0x000fe20003f64270 */
[-C--:B0-----:R-:W-:Y:S01]  /*4730*/  FMUL R9, R28, R0.reuse ;  /* 0x000000001c097220 */ /* 0x081fe20000400000 */
[C---:B------:R-:W-:Y:S01]  /*4740*/  ISETP.GT.AND P4, PT, R10.reuse, RZ, P0 ;  /* 0x000000ff0a00720c */ /* 0x040fe20000784270 */
[----:B------:R0:W-:Y:S01]  /*4750*/  @P1 STG.E desc[UR12][R6.64], R13 ;  /* 0x0000000d06001986 */ /* 0x0001e2000c10190c */
[----:B------:R-:W-:Y:S01]  /*4760*/  F2FP.TF32.F32.PACK_B R27, R27 ;  /* 0x0000001bff1b723e */ /* 0x000fe200024050ff */
[-C--:B------:R-:W-:Y:S01]  /*4770*/  FMUL R39, R39, R0.reuse ;  /* 0x0000000027277220 */ /* 0x080fe20000400000 */
[C---:B------:R-:W-:Y:S01]  /*4780*/  ISETP.GT.AND P1, PT, R10.reuse, RZ, P3 ;  /* 0x000000ff0a00720c */ /* 0x040fe20001f24270 */
[-C--:B------:R-:W-:Y:S01]  /*4790*/  FMUL R41, R41, R0.reuse ;  /* 0x0000000029297220 */ /* 0x080fe20000400000 */
[----:B------:R-:W-:Y:S01]  /*47a0*/  F2FP.TF32.F32.PACK_B R9, R9 ;  /* 0x00000009ff09723e */ /* 0x000fe200024050ff */
[----:B------:R-:W-:Y:S01]  /*47b0*/  @P2 STG.E desc[UR12][R6.64+0x4], R27 ;  /* 0x0000041b06002986 */ /* 0x000fe2000c10190c */
[C---:B------:R-:W-:Y:S01]  /*47c0*/  ISETP.GT.AND P2, PT, R10.reuse, 0x8, P0 ;  /* 0x000000080a00780c */ /* 0x040fe20000744270 */
[-C--:B------:R-:W-:Y:S01]  /*47d0*/  FMUL R43, R43, R0.reuse ;  /* 0x000000002b2b7220 */ /* 0x080fe20000400000 */
[----:B------:R-:W-:Y:S01]  /*47e0*/  ISETP.GT.AND P0, PT, R3, 0x10, PT ;  /* 0x000000100300780c */ /* 0x000fe20003f04270 */
[-C--:B------:R-:W-:Y:S01]  /*47f0*/  FMUL R45, R45, R0.reuse ;  /* 0x000000002d2d7220 */ /* 0x080fe20000400000 */
[----:B------:R-:W-:Y:S01]  /*4800*/  F2FP.TF32.F32.PACK_B R29, R29 ;  /* 0x0000001dff1d723e */ /* 0x000fe200024050ff */
[----:B------:R1:W-:Y:S01]  /*4810*/  @P4 STG.E desc[UR12][R4.64+0x20], R9 ;  /* 0x0000200904004986 */ /* 0x0003e2000c10190c */
[----:B------:R-:W-:Y:S01]  /*4820*/  ISETP.GT.AND P3, PT, R10, 0x8, P3 ;  /* 0x000000080a00780c */ /* 0x000fe20001f64270 */
[-C--:B0-----:R-:W-:Y:S01]  /*4830*/  FMUL R13, R34, R0.reuse ;  /* 0x00000000220d7220 */ /* 0x081fe20000400000 */
[C---:B------:R-:W-:Y:S01]  /*4840*/  ISETP.GT.AND P5, PT, R10.reuse, RZ, P0 ;  /* 0x000000ff0a00720c */ /* 0x040fe200007a4270 */
[----:B------:R-:W-:Y:S01]  /*4850*/  @P1 STG.E desc[UR12][R4.64+0x24], R29 ;  /* 0x0000241d04001986 */ /* 0x000fe2000c10190c */
[----:B------:R-:W-:Y:S01]  /*4860*/  F2FP.TF32.F32.PACK_B R11, R11 ;  /* 0x0000000bff0b723e */ /* 0x000fe200024050ff */
[-C--:B------:R-:W-:Y:S01]  /*4870*/  FMUL R47, R47, R0.reuse ;  /* 0x000000002f2f7220 */ /* 0x080fe20000400000 */
[----:B------:R-:W-:Y:S01]  /*4880*/  ISETP.GT.AND P1, PT, R3, 0x11, PT ;  /* 0x000000110300780c */ /* 0x000fe20003f24270 */
[-C--:B------:R-:W-:Y:S01]  /*4890*/  FMUL R49, R49, R0.reuse ;  /* 0x0000000031317220 */ /* 0x080fe20000400000 */
[----:B------:R-:W-:Y:S01]  /*48a0*/  F2FP.TF32.F32.PACK_B R31, R31 ;  /* 0x0000001fff1f723e */ /* 0x000fe200024050ff */
[----:B------:R0:W-:Y:S01]  /*48b0*/  @P2 STG.E desc[UR12][R6.64+0x20], R11 ;  /* 0x0000200b06002986 */ /* 0x0001e2000c10190c */
[----:B------:R-:W-:Y:S01]  /*48c0*/  ISETP.GT.AND P4, PT, R10, RZ, P1 ;  /* 0x000000ff0a00720c */ /* 0x000fe20000f84270 */
[-C--:B-1----:R-:W-:Y:S01]  /*48d0*/  FMUL R9, R32, R0.reuse ;  /* 0x0000000020097220 */ /* 0x082fe20000400000 */
[C---:B------:R-:W-:Y:S01]  /*48e0*/  ISETP.GT.AND P2, PT, R10.reuse, 0x8, P0 ;  /* 0x000000080a00780c */ /* 0x040fe20000744270 */
[----:B------:R-:W-:Y:S01]  /*48f0*/  @P3 STG.E desc[UR12][R6.64+0x24], R31 ;  /* 0x0000241f06003986 */ /* 0x000fe2000c10190c */
[----:B------:R-:W-:Y:S01]  /*4900*/  ISETP.GT.AND P0, PT, R3, 0x18, PT ;  /* 0x000000180300780c */ /* 0x000fe20003f04270 */
[-C--:B------:R-:W-:Y:S01]  /*4910*/  FMUL R51, R51, R0.reuse ;  /* 0x0000000033337220 */ /* 0x080fe20000400000 */
[----:B------:R-:W-:Y:S01]  /*4920*/  F2FP.TF32.F32.PACK_B R9, R9 ;  /* 0x00000009ff09723e */ /* 0x000fe200024050ff */
[-C--:B------:R-:W-:Y:S01]  /*4930*/  FMUL R53, R53, R0.reuse ;  /* 0x0000000035357220 */ /* 0x080fe20000400000 */
[C---:B------:R-:W-:Y:S01]  /*4940*/  ISETP.GT.AND P3, PT, R10.reuse, 0x8, P1 ;  /* 0x000000080a00780c */ /* 0x040fe20000f64270 */
[-C--:B------:R-:W-:Y:S01]  /*4950*/  FMUL R55, R55, R0.reuse ;  /* 0x0000000037377220 */ /* 0x080fe20000400000 */
[----:B------:R-:W-:Y:S01]  /*4960*/  F2FP.TF32.F32.PACK_B R33, R33 ;  /* 0x00000021ff21723e */ /* 0x000fe200024050ff */
[----:B------:R1:W-:Y:S01]  /*4970*/  @P5 STG.E desc[UR12][R4.64+0x40], R9 ;  /* 0x0000400904005986 */ /* 0x0003e2000c10190c */
[----:B------:R-:W-:Y:S01]  /*4980*/  ISETP.GT.AND P5, PT, R10, RZ, P0 ;  /* 0x000000ff0a00720c */ /* 0x000fe200007a4270 */
[-C--:B0-----:R-:W-:Y:S01]  /*4990*/  FMUL R11, R38, R0.reuse ;  /* 0x00000000260b7220 */ /* 0x081fe20000400000 */
[----:B------:R-:W-:Y:S01]  /*49a0*/  F2FP.TF32.F32.PACK_B R13, R13 ;  /* 0x0000000dff0d723e */ /* 0x000fe200024050ff */
[----:B------:R-:W-:Y:S01]  /*49b0*/  @P4 STG.E desc[UR12][R4.64+0x44], R33 ;  /* 0x0000442104004986 */ /* 0x000fe2000c10190c */
[----:B------:R-:W-:Y:S01]  /*49c0*/  ISETP.GT.AND P1, PT, R3, 0x19, PT ;  /* 0x000000190300780c */ /* 0x000fe20003f24270 */
[-C--:B------:R-:W-:Y:S01]  /*49d0*/  FMUL R57, R57, R0.reuse ;  /* 0x0000000039397220 */ /* 0x080fe20000400000 */
[----:B------:R-:W-:Y:S01]  /*49e0*/  F2FP.TF32.F32.PACK_B R35, R35 ;  /* 0x00000023ff23723e */ /* 0x000fe200024050ff */
[----:B------:R0:W-:Y:S01]  /*49f0*/  @P2 STG.E desc[UR12][R6.64+0x40], R13 ;  /* 0x0000400d06002986 */ /* 0x0001e2000c10190c */
[C---:B------:R-:W-:Y:S01]  /*4a00*/  ISETP.GT.AND P4, PT, R10.reuse, RZ, P1 ;  /* 0x000000ff0a00720c */ /* 0x040fe20000f84270 */
[-C--:B------:R-:W-:Y:S01]  /*4a10*/  FMUL R59, R59, R0.reuse ;  /* 0x000000003b3b7220 */ /* 0x080fe20000400000 */
[----:B------:R-:W-:Y:S01]  /*4a20*/  ISETP.GT.AND P2, PT, R10, 0x8, P0 ;  /* 0x000000080a00780c */ /* 0x000fe20000744270 */
[-C--:B-1----:R-:W-:Y:S01]  /*4a30*/  FMUL R9, R36, R0.reuse ;  /* 0x0000000024097220 */ /* 0x082fe20000400000 */
[----:B------:R-:W-:Y:S01]  /*4a40*/  ISETP.GT.AND P0, PT, R3, 0x20, PT ;  /* 0x000000200300780c */ /* 0x000fe20003f04270 */
[----:B------:R-:W-:Y:S01]  /*4a50*/  @P3 STG.E desc[UR12][R6.64+0x44], R35 ;  /* 0x0000442306003986 */ /* 0x000fe2000c10190c */
[----:B------:R-:W-:Y:S01]  /*4a60*/  ISETP.GT.AND P3, PT, R10, 0x8, P1 ;  /* 0x000000080a00780c */ /* 0x000fe20000f64270 */
[-C--:B------:R-:W-:Y:S01]  /*4a70*/  FMUL R61, R61, R0.reuse ;  /* 0x000000003d3d7220 */ /* 0x080fe20000400000 */
[----:B------:R-:W-:Y:S01]  /*4a80*/  F2FP.TF32.F32.PACK_B R9, R9 ;  /* 0x00000009ff09723e */ /* 0x000fe200024050ff */
[-C--:B------:R-:W-:Y:S01]  /*4a90*/  FMUL R63, R63, R0.reuse ;  /* 0x000000003f3f7220 */ /* 0x080fe20000400000 */
[----:B------:R-:W-:Y:S01]  /*4aa0*/  F2FP.TF32.F32.PACK_B R37, R37 ;  /* 0x00000025ff25723e */ /* 0x000fe200024050ff */
[-C--:B0-----:R-:W-:Y:S01]  /*4ab0*/  FMUL R13, R42, R0.reuse ;  /* 0x000000002a0d7220 */ /* 0x081fe20000400000 */
[----:B------:R-:W-:Y:S01]  /*4ac0*/  F2FP.TF32.F32.PACK_B R11, R11 ;  /* 0x0000000bff0b723e */ /* 0x000fe200024050ff */
[----:B------:R0:W-:Y:S01]  /*4ad0*/  @P5 STG.E desc[UR12][R4.64+0x60], R9 ;  /* 0x0000600904005986 */ /* 0x0001e2000c10190c */
[C---:B------:R-:W-:Y:S01]  /*4ae0*/  ISETP.GT.AND P5, PT, R10.reuse, RZ, P0 ;  /* 0x000000ff0a00720c */ /* 0x040fe200007a4270 */
[-C--:B------:R-:W-:Y:S01]  /*4af0*/  FMUL R65, R65, R0.reuse ;  /* 0x0000000041417220 */ /* 0x080fe20000400000 */
[----:B------:R-:W-:Y:S01]  /*4b00*/  ISETP.GT.AND P1, PT, R3, 0x21, PT ;  /* 0x000000210300780c */ /* 0x000fe20003f24270 */
[----:B------:R-:W-:Y:S01]  /*4b10*/  @P4 STG.E desc[UR12][R4.64+0x64], R37 ;  /* 0x0000642504004986 */ /* 0x000fe2000c10190c */
[----:B------:R-:W-:Y:S01]  /*4b20*/  F2FP.TF32.F32.PACK_B R39, R39 ;  /* 0x00000027ff27723e */ /* 0x000fe200024050ff */
[-C--:B------:R-:W-:Y:S01]  /*4b30*/  FMUL R67, R67, R0.reuse ;  /* 0x0000000043437220 */ /* 0x080fe20000400000 */
[C---:B------:R-:W-:Y:S01]  /*4b40*/  ISETP.GT.AND P4, PT, R10.reuse, RZ, P1 ;  /* 0x000000ff0a00720c */ /* 0x040fe20000f84270 */
[----:B------:R1:W-:Y:S01]  /*4b50*/  @P2 STG.E desc[UR12][R6.64+0x60], R11 ;  /* 0x0000600b06002986 */ /* 0x0003e2000c10190c */
[----:B------:R-:W-:Y:S01]  /*4b60*/  ISETP.GT.AND P2, PT, R10, 0x8, P0 ;  /* 0x000000080a00780c */ /* 0x000fe20000744270 */
[-C--:B------:R-:W-:Y:S01]  /*4b70*/  FMUL R69, R69, R0.reuse ;  /* 0x0000000045457220 */ /* 0x080fe20000400000 */
[----:B------:R-:W-:Y:S01]  /*4b80*/  ISETP.GT.AND P0, PT, R3, 0x28, PT ;  /* 0x000000280300780c */ /* 0x000fe20003f04270 */
[-C--:B0-----:R-:W-:Y:S01]  /*4b90*/  FMUL R9, R40, R0.reuse ;  /* 0x0000000028097220 */ /* 0x081fe20000400000 */
[----:B------:R-:W-:Y:S01]  /*4ba0*/  @P3 STG.E desc[UR12][R6.64+0x64], R39 ;  /* 0x0000642706003986 */ /* 0x000fe2000c10190c */
[----:B------:R-:W-:Y:S01]  /*4bb0*/  ISETP.GT.AND P3, PT, R10, 0x8, P1 ;  /* 0x000000080a00780c */ /* 0x000fe20000f64270 */
[-C--:B------:R-:W-:Y:S01]  /*4bc0*/  FMUL R71, R71, R0.reuse ;  /* 0x0000000047477220 */ /* 0x080fe20000400000 */
[----:B------:R-:W-:Y:S01]  /*4bd0*/  F2FP.TF32.F32.PACK_B R41, R41 ;  /* 0x00000029ff29723e */ /* 0x000fe200024050ff */
[-C--:B------:R-:W-:Y:S01]  /*4be0*/  FMUL R73, R73, R0.reuse ;  /* 0x0000000049497220 */ /* 0x080fe20000400000 */
[----:B------:R-:W-:Y:S01]  /*4bf0*/  F2FP.TF32.F32.PACK_B R9, R9 ;  /* 0x00000009ff09723e */ /* 0x000fe200024050ff */
[-C--:B------:R-:W-:Y:S01]  /*4c00*/  FMUL R75, R75, R0.reuse ;  /* 0x000000004b4b7220 */ /* 0x080fe20000400000 */
[----:B------:R-:W-:Y:S01]  /*4c10*/  F2FP.TF32.F32.PACK_B R13, R13 ;  /* 0x0000000dff0d723e */ /* 0x000fe200024050ff */
[-C--:B-1----:R-:W-:Y:S01]  /*4c20*/  FMUL R11, R46, R0.reuse ;  /* 0x000000002e0b7220 */ /* 0x082fe20000400000 */
[----:B------:R-:W-:Y:S01]  /*4c30*/  ISETP.GT.AND P1, PT, R3, 0x29, PT ;  /* 0x000000290300780c */ /* 0x000fe20003f24270 */
[----:B------:R0:W-:Y:S01]  /*4c40*/  @P5 STG.E desc[UR12][R4.64+0x80], R9 ;  /* 0x0000800904005986 */ /* 0x0001e2000c10190c */
[C---:B------:R-:W-:Y:S01]  /*4c50*/  ISETP.GT.AND P5, PT, R10.reuse, RZ, P0 ;  /* 0x000000ff0a00720c */ /* 0x040fe200007a4270 */
[-C--:B------:R-:W-:Y:S01]  /*4c60*/  FMUL R77, R77, R0.reuse ;  /* 0x000000004d4d7220 */ /* 0x080fe20000400000 */
[----:B------:R-:W-:Y:S01]  /*4c70*/  F2FP.TF32.F32.PACK_B R43, R43 ;  /* 0x0000002bff2b723e */ /* 0x000fe200024050ff */
[----:B------:R-:W-:Y:S01]  /*4c80*/  @P4 STG.E desc[UR12][R4.64+0x84], R41 ;  /* 0x0000842904004986 */ /* 0x000fe2000c10190c */
[C---:B------:R-:W-:Y:S01]  /*4c90*/  ISETP.GT.AND P4, PT, R10.reuse, RZ, P1 ;  /* 0x000000ff0a00720c */ /* 0x040fe20000f84270 */
[-C--:B------:R-:W-:Y:S01]  /*4ca0*/  FMUL R79, R79, R0.reuse ;  /* 0x000000004f4f7220 */ /* 0x080fe20000400000 */
[----:B------:R-:W-:Y:S01]  /*4cb0*/  F2FP.TF32.F32.PACK_B R45, R45 ;  /* 0x0000002dff2d723e */ /* 0x000fe200024050ff */
        /* <DEDUP_REMOVED lines=12> */
[----:B------:R-:W-:Y:S01]  /*4d80*/  ISETP.GT.AND P1, PT, R3, 0x31, PT ;  /* 0x000000310300780c */ /* 0x000fe20003f24270 */
[-C--:B-1----:R-:W-:Y:S01]  /*4d90*/  FMUL R13, R50, R0.reuse ;  /* 0x00000000320d7220 */ /* 0x082fe20000400000 */
[----:B------:R-:W-:Y:S01]  /*4da0*/  F2FP.TF32.F32.PACK_B R47, R47 ;  /* 0x0000002fff2f723e */ /* 0x000fe200024050ff */
[----:B------:R0:W-:Y:S01]  /*4db0*/  @P5 STG.E desc[UR12][R4.64+0xa0], R9 ;  /* 0x0000a00904005986 */ /* 0x0001e2000c10190c */
[----:B------:R-:W-:Y:S01]  /*4dc0*/  ISETP.GT.AND P5, PT, R10, RZ, P0 ;  /* 0x000000ff0a00720c */ /* 0x000fe200007a4270 */
[----:B------:R-:W-:Y:S01]  /*4dd0*/  FMUL R17, R86, R0 ;  /* 0x0000000056117220 */ /* 0x000fe20000400000 */
[----:B------:R-:W-:Y:S01]  /*4de0*/  F2FP.TF32.F32.PACK_B R49, R49 ;  /* 0x00000031ff31723e */ /* 0x000fe200024050ff */
[----:B------:R-:W-:Y:S01]  /*4df0*/  @P4 STG.E desc[UR12][R4.64+0xa4], R45 ;  /* 0x0000a42d04004986 */ /* 0x000fe2000c10190c */
[----:B------:R-:W-:-:S02]  /*4e00*/  ISETP.GT.AND P4, PT, R10, RZ, P1 ;  /* 0x000000ff0a00720c */ /* 0x000fc40000f84270 */
[----:B------:R-:W-:Y:S01]  /*4e10*/  F2FP.TF32.F32.PACK_B R13, R13 ;  /* 0x0000000dff0d723e */ /* 0x000fe200024050ff */
[----:B------:R1:W-:Y:S01]  /*4e20*/  @P2 STG.E desc[UR12][R6.64+0xa0], R11 ;  /* 0x0000a00b06002986 */ /* 0x0003e2000c10190c */
[----:B------:R-:W-:Y:S02]  /*4e30*/  ISETP.GT.AND P2, PT, R10, 0x8, P0 ;  /* 0x000000080a00780c */ /* 0x000fe40000744270 */
[C---:B------:R-:W-:Y:S01]  /*4e40*/  ISETP.GT.AND P0, PT, R3.reuse, 0x38, PT ;  /* 0x000000380300780c */ /* 0x040fe20003f04270 */
[----:B0-----:R-:W-:Y:S01]  /*4e50*/  FMUL R9, R48, R0 ;  /* 0x0000000030097220 */ /* 0x001fe20000400000 */
[----:B------:R-:W-:Y:S01]  /*4e60*/  @P3 STG.E desc[UR12][R6.64+0xa4], R47 ;  /* 0x0000a42f06003986 */ /* 0x000fe2000c10190c */
[----:B------:R-:W-:Y:S02]  /*4e70*/  ISETP.GT.AND P3, PT, R10, 0x8, P1 ;  /* 0x000000080a00780c */ /* 0x000fe40000f64270 */
[----:B------:R-:W-:Y:S02]  /*4e80*/  ISETP.GT.AND P1, PT, R3, 0x39, PT ;  /* 0x000000390300780c */ /* 0x000fe40003f24270 */
[----:B------:R-:W-:-:S02]  /*4e90*/  F2FP.TF32.F32.PACK_B R9, R9 ;  /* 0x00000009ff09723e */ /* 0x000fc400024050ff */
[----:B------:R-:W-:Y:S01]  /*4ea0*/  F2FP.TF32.F32.PACK_B R51, R51 ;  /* 0x00000033ff33723e */ /* 0x000fe200024050ff */
[----:B-1----:R-:W-:Y:S01]  /*4eb0*/  FMUL R11, R54, R0 ;  /* 0x00000000360b7220 */ /* 0x002fe20000400000 */
[----:B------:R-:W-:Y:S01]  /*4ec0*/  F2FP.TF32.F32.PACK_B R53, R53 ;  /* 0x00000035ff35723e */ /* 0x000fe200024050ff */
[----:B------:R0:W-:Y:S01]  /*4ed0*/  @P5 STG.E desc[UR12][R4.64+0xc0], R9 ;  /* 0x0000c00904005986 */ /* 0x0001e2000c10190c */
[C---:B------:R-:W-:Y:S02]  /*4ee0*/  ISETP.GT.AND P5, PT, R10.reuse, RZ, P0 ;  /* 0x000000ff0a00720c */ /* 0x040fe400007a4270 */
[----:B------:R-:W-:Y:S01]  /*4ef0*/  F2FP.TF32.F32.PACK_B R11, R11 ;  /* 0x0000000bff0b723e */ /* 0x000fe200024050ff */
[----:B------:R-:W-:Y:S01]  /*4f00*/  @P4 STG.E desc[UR12][R4.64+0xc4], R49 ;  /* 0x0000c43104004986 */ /* 0x000fe2000c10190c */
[C---:B------:R-:W-:Y:S02]  /*4f10*/  ISETP.GT.AND P4, PT, R10.reuse, RZ, P1 ;  /* 0x000000ff0a00720c */ /* 0x040fe40000f84270 */
[----:B------:R-:W-:Y:S01]  /*4f20*/  F2FP.TF32.F32.PACK_B R55, R55 ;  /* 0x00000037ff37723e */ /* 0x000fe200024050ff */
[----:B------:R1:W-:Y:S01]  /*4f30*/  @P2 STG.E desc[UR12][R6.64+0xc0], R13 ;  /* 0x0000c00d06002986 */ /* 0x0003e2000c10190c */
[----:B------:R-:W-:-:S02]  /*4f40*/  ISETP.GT.AND P2, PT, R10, 0x8, P0 ;  /* 0x000000080a00780c */ /* 0x000fc40000744270 */
[C---:B------:R-:W-:Y:S01]  /*4f50*/  ISETP.GT.AND P0, PT, R3.reuse, 0x40, PT ;  /* 0x000000400300780c */ /* 0x040fe20003f04270 */
[-C--:B0-----:R-:W-:Y:S01]  /*4f60*/  FMUL R9, R52, R0.reuse ;  /* 0x0000000034097220 */ /* 0x081fe20000400000 */
[----:B------:R-:W-:Y:S01]  /*4f70*/  @P3 STG.E desc[UR12][R6.64+0xc4], R51 ;  /* 0x0000c43306003986 */ /* 0x000fe2000c10190c */
[----:B------:R-:W-:Y:S02]  /*4f80*/  ISETP.GT.AND P3, PT, R10, 0x8, P1 ;  /* 0x000000080a00780c */ /* 0x000fe40000f64270 */
[----:B------:R-:W-:Y:S02]  /*4f90*/  ISETP.GT.AND P1, PT, R3, 0x41, PT ;  /* 0x000000410300780c */ /* 0x000fe40003f24270 */
[----:B------:R-:W-:Y:S01]  /*4fa0*/  F2FP.TF32.F32.PACK_B R9, R9 ;  /* 0x00000009ff09723e */ /* 0x000fe200024050ff */
[----:B-1----:R-:W-:Y:S01]  /*4fb0*/  FMUL R13, R58, R0 ;  /* 0x000000003a0d7220 */ /* 0x002fe20000400000 */
[----:B------:R-:W-:-:S03]  /*4fc0*/  F2FP.TF32.F32.PACK_B R57, R57 ;  /* 0x00000039ff39723e */ /* 0x000fc600024050ff */
[----:B------:R0:W-:Y:S01]  /*4fd0*/  @P5 STG.E desc[UR12][R4.64+0xe0], R9 ;  /* 0x0000e00904005986 */ /* 0x0001e2000c10190c */
[C---:B------:R-:W-:Y:S02]  /*4fe0*/  ISETP.GT.AND P5, PT, R10.reuse, RZ, P0 ;  /* 0x000000ff0a00720c */ /* 0x040fe400007a4270 */
[----:B------:R-:W-:Y:S01]  /*4ff0*/  F2FP.TF32.F32.PACK_B R13, R13 ;  /* 0x0000000dff0d723e */ /* 0x000fe200024050ff */
[----:B------:R-:W-:Y:S01]  /*5000*/  @P4 STG.E desc[UR12][R4.64+0xe4], R53 ;  /* 0x0000e43504004986 */ /* 0x000fe2000c10190c */
[C---:B------:R-:W-:Y:S02]  /*5010*/  ISETP.GT.AND P4, PT, R10.reuse, RZ, P1 ;  /* 0x000000ff0a00720c */ /* 0x040fe40000f84270 */
[----:B------:R-:W-:Y:S01]  /*5020*/  F2FP.TF32.F32.PACK_B R59, R59 ;  /* 0x0000003bff3b723e */ /* 0x000fe200024050ff */
[----:B------:R1:W-:Y:S01]  /*5030*/  @P2 STG.E desc[UR12][R6.64+0xe0], R11 ;  /* 0x0000e00b06002986 */ /* 0x0003e2000c10190c */
[----:B------:R-:W-:Y:S02]  /*5040*/  ISETP.GT.AND P2, PT, R10, 0x8, P0 ;  /* 0x000000080a00780c */ /* 0x000fe40000744270 */
[----:B------:R-:W-:Y:S01]  /*5050*/  ISETP.GT.AND P0, PT, R3, 0x48, PT ;  /* 0x000000480300780c */ /* 0x000fe20003f04270 */
[----:B0-----:R-:W-:Y:S01]  /*5060*/  FMUL R9, R56, R0 ;  /* 0x0000000038097220 */ /* 0x001fe20000400000 */
[----:B------:R-:W-:Y:S01]  /*5070*/  @P3 STG.E desc[UR12][R6.64+0xe4], R55 ;  /* 0x0000e43706003986 */ /* 0x000fe2000c10190c */
[----:B------:R-:W-:-:S02]  /*5080*/  ISETP.GT.AND P3, PT, R10, 0x8, P1 ;  /* 0x000000080a00780c */ /* 0x000fc40000f64270 */
        /* <DEDUP_REMOVED lines=54> */
[C---:B------:R-:W-:Y:S01]  /*53f0*/  ISETP.GT.AND P0, PT, R10.reuse, 0x8, P0 ;  /* 0x000000080a00780c */ /* 0x040fe20000704270 */
[----:B------:R-:W-:Y:S01]  /*5400*/  @P4 STG.E desc[UR12][R4.64+0x164], R69 ;  /* 0x0001644504004986 */ /* 0x000fe2000c10190c */
[----:B------:R-:W-:Y:S02]  /*5410*/  ISETP.GT.AND P4, PT, R3, 0x69, PT ;  /* 0x000000690300780c */ /* 0x000fe40003f84270 */
[----:B------:R-:W-:Y:S01]  /*5420*/  F2FP.TF32.F32.PACK_B R13, R13 ;  /* 0x0000000dff0d723e */ /* 0x000fe200024050ff */
[----:B------:R1:W-:Y:S01]  /*5430*/  @P2 STG.E desc[UR12][R6.64+0x160], R11 ;  /* 0x0001600b06002986 */ /* 0x0003e2000c10190c */
[C---:B------:R-:W-:Y:S02]  /*5440*/  ISETP.GT.AND P2, PT, R10.reuse, RZ, P1 ;  /* 0x000000ff0a00720c */ /* 0x040fe40000f44270 */
[----:B------:R-:W-:Y:S01]  /*5450*/  ISETP.GT.AND P1, PT, R10, 0x8, P1 ;  /* 0x000000080a00780c */ /* 0x000fe20000f24270 */
[----:B0-----:R-:W-:Y:S01]  /*5460*/  FMUL R9, R72, R0 ;  /* 0x0000000048097220 */ /* 0x001fe20000400000 */
[----:B------:R-:W-:Y:S01]  /*5470*/  @P3 STG.E desc[UR12][R6.64+0x164], R71 ;  /* 0x0001644706003986 */ /* 0x000fe2000c10190c */
[----:B------:R-:W-:-:S02]  /*5480*/  ISETP.GT.AND P6, PT, R10, RZ, P4 ;  /* 0x000000ff0a00720c */ /* 0x000fc400027c4270 */
[----:B------:R-:W-:Y:S02]  /*5490*/  F2FP.TF32.F32.PACK_B R75, R75 ;  /* 0x0000004bff4b723e */ /* 0x000fe400024050ff */
[----:B------:R-:W-:Y:S02]  /*54a0*/  F2FP.TF32.F32.PACK_B R9, R9 ;  /* 0x00000009ff09723e */ /* 0x000fe400024050ff */
[----:B------:R-:W-:Y:S01]  /*54b0*/  F2FP.TF32.F32.PACK_B R77, R77 ;  /* 0x0000004dff4d723e */ /* 0x000fe200024050ff */
[----:B-1----:R-:W-:Y:S01]  /*54c0*/  FMUL R11, R78, R0 ;  /* 0x000000004e0b7220 */ /* 0x002fe20000400000 */
[C---:B------:R-:W-:Y:S01]  /*54d0*/  ISETP.GT.AND P4, PT, R10.reuse, 0x8, P4 ;  /* 0x000000080a00780c */ /* 0x040fe20002784270 */
[----:B------:R0:W-:Y:S01]  /*54e0*/  @P5 STG.E desc[UR12][R4.64+0x180], R9 ;  /* 0x0001800904005986 */ /* 0x0001e2000c10190c */
[C---:B------:R-:W-:Y:S02]  /*54f0*/  ISETP.GT.AND P5, PT, R3.reuse, 0x68, PT ;  /* 0x000000680300780c */ /* 0x040fe40003fa4270 */
[----:B------:R-:W-:Y:S01]  /*5500*/  F2FP.TF32.F32.PACK_B R11, R11 ;  /* 0x0000000bff0b723e */ /* 0x000fe200024050ff */
[----:B------:R-:W-:Y:S01]  /*5510*/  @P2 STG.E desc[UR12][R4.64+0x184], R73 ;  /* 0x0001844904002986 */ /* 0x000fe2000c10190c */
[C---:B------:R-:W-:Y:S01]  /*5520*/  ISETP.GT.AND P3, PT, R10.reuse, RZ, P5 ;  /* 0x000000ff0a00720c */ /* 0x040fe20002f64270 */
[----:B------:R-:W-:Y:S01]  /*5530*/  @P6 IMAD.MOV.U32 R2, RZ, RZ, R4 ;  /* 0x000000ffff026224 */ /* 0x000fe200078e0004 */
[----:B------:R-:W-:Y:S01]  /*5540*/  ISETP.GT.AND P5, PT, R10, 0x8, P5 ;  /* 0x000000080a00780c */ /* 0x000fe20002fa4270 */
[----:B------:R1:W-:Y:S01]  /*5550*/  @P0 STG.E desc[UR12][R6.64+0x180], R13 ;  /* 0x0001800d06000986 */ /* 0x0003e2000c10190c */
[----:B------:R-:W-:-:S02]  /*5560*/  ISETP.GT.AND P2, PT, R3, 0x71, PT ;  /* 0x000000710300780c */ /* 0x000fc40003f44270 */
[C---:B------:R-:W-:Y:S01]  /*5570*/  ISETP.GT.AND P0, PT, R3.reuse, 0x79, PT ;  /* 0x000000790300780c */ /* 0x040fe20003f04270 */
[-C--:B0-----:R-:W-:Y:S01]  /*5580*/  FMUL R9, R76, R0.reuse ;  /* 0x000000004c097220 */ /* 0x081fe20000400000 */
[----:B------:R-:W-:Y:S01]  /*5590*/  @P1 STG.E desc[UR12][R6.64+0x184], R75 ;  /* 0x0001844b06001986 */ /* 0x000fe2000c10190c */
[C---:B------:R-:W-:Y:S02]  /*55a0*/  ISETP.GT.AND P1, PT, R3.reuse, 0x78, PT ;  /* 0x000000780300780c */ /* 0x040fe40003f24270 */
[----:B------:R-:W-:Y:S02]  /*55b0*/  F2FP.TF32.F32.PACK_B R79, R79 ;  /* 0x0000004fff4f723e */ /* 0x000fe400024050ff */
[----:B------:R-:W-:Y:S02]  /*55c0*/  F2FP.TF32.F32.PACK_B R9, R9 ;  /* 0x00000009ff09723e */ /* 0x000fe400024050ff */
[----:B------:R-:W-:Y:S01]  /*55d0*/  F2FP.TF32.F32.PACK_B R81, R81 ;  /* 0x00000051ff51723e */ /* 0x000fe200024050ff */
[----:B-1----:R-:W-:Y:S01]  /*55e0*/  FMUL R13, R82, R0 ;  /* 0x00000000520d7220 */ /* 0x002fe20000400000 */
[----:B------:R-:W-:Y:S01]  /*55f0*/  F2FP.TF32.F32.PACK_B R83, R83 ;  /* 0x00000053ff53723e */ /* 0x000fe200024050ff */
[----:B------:R0:W-:Y:S01]  /*5600*/  @P3 STG.E desc[UR12][R4.64+0x1a0], R9 ;  /* 0x0001a00904003986 */ /* 0x0001e2000c10190c */
[----:B------:R-:W-:Y:S01]  /*5610*/  ISETP.GT.AND P3, PT, R3, 0x70, PT ;  /* 0x000000700300780c */ /* 0x000fe20003f64270 */
[----:B------:R-:W-:Y:S01]  /*5620*/  @P6 IMAD.MOV.U32 R3, RZ, RZ, R5 ;  /* 0x000000ffff036224 */ /* 0x000fe200078e0005 */
[----:B------:R-:W-:-:S02]  /*5630*/  F2FP.TF32.F32.PACK_B R13, R13 ;  /* 0x0000000dff0d723e */ /* 0x000fc400024050ff */
[----:B------:R-:W-:Y:S02]  /*5640*/  F2FP.TF32.F32.PACK_B R15, R15 ;  /* 0x0000000fff0f723e */ /* 0x000fe400024050ff */
[----:B------:R1:W-:Y:S01]  /*5650*/  @P6 STG.E desc[UR12][R2.64+0x1a4], R77 ;  /* 0x0001a44d02006986 */ /* 0x0003e2000c10190c */
[C---:B------:R-:W-:Y:S02]  /*5660*/  ISETP.GT.AND P6, PT, R10.reuse, RZ, P3 ;  /* 0x000000ff0a00720c */ /* 0x040fe40001fc4270 */
[----:B------:R-:W-:Y:S01]  /*5670*/  ISETP.GT.AND P3, PT, R10, 0x8, P3 ;  /* 0x000000080a00780c */ /* 0x000fe20001f64270 */
[-C--:B0-----:R-:W-:Y:S01]  /*5680*/  FMUL R9, R80, R0.reuse ;  /* 0x0000000050097220 */ /* 0x081fe20000400000 */
[----:B------:R-:W-:Y:S01]  /*5690*/  F2FP.TF32.F32.PACK_B R85, R85 ;  /* 0x00000055ff55723e */ /* 0x000fe200024050ff */
[----:B------:R-:W-:Y:S01]  /*56a0*/  FMUL R0, R87, R0 ;  /* 0x0000000057007220 */ /* 0x000fe20000400000 */
[----:B------:R-:W-:Y:S02]  /*56b0*/  F2FP.TF32.F32.PACK_B R17, R17 ;  /* 0x00000011ff11723e */ /* 0x000fe400024050ff */
[----:B------:R-:W-:Y:S01]  /*56c0*/  F2FP.TF32.F32.PACK_B R9, R9 ;  /* 0x00000009ff09723e */ /* 0x000fe200024050ff */
[----:B-1----:R-:W-:-:S02]  /*56d0*/  @P5 IMAD.MOV.U32 R2, RZ, RZ, R6 ;  /* 0x000000ffff025224 */ /* 0x002fc400078e0006 */
[----:B------:R-:W-:-:S05]  /*56e0*/  @P5 IMAD.MOV.U32 R3, RZ, RZ, R7 ;  /* 0x000000ffff035224 */ /* 0x000fca00078e0007 */
[----:B------:R0:W-:Y:S01]  /*56f0*/  @P5 STG.E desc[UR12][R2.64+0x1a0], R11 ;  /* 0x0001a00b02005986 */ /* 0x0001e2000c10190c */
[C---:B------:R-:W-:Y:S02]  /*5700*/  ISETP.GT.AND P5, PT, R10.reuse, RZ, P2 ;  /* 0x000000ff0a00720c */ /* 0x040fe400017a4270 */
[----:B------:R-:W-:Y:S01]  /*5710*/  ISETP.GT.AND P2, PT, R10, 0x8, P2 ;  /* 0x000000080a00780c */ /* 0x000fe20001744270 */
[----:B0-----:R-:W-:Y:S02]  /*5720*/  @P4 IMAD.MOV.U32 R2, RZ, RZ, R6 ;  /* 0x000000ffff024224 */ /* 0x001fe400078e0006 */
        /* <DEDUP_REMOVED lines=11> */
[----:B------:R0:W-:Y:S02]  /*57e0*/  @P5 STG.E desc[UR12][R2.64+0x1c4], R81 ;  /* 0x0001c45102005986 */ /* 0x0001e4000c10190c */
        /* <DEDUP_REMOVED lines=8> */
[----:B------:R0:W-:Y:S04]  /*5870*/  @P4 STG.E desc[UR12][R2.64+0x1e0], R15 ;  /* 0x0001e00f02004986 */ /* 0x0001e8000c10190c */
[----:B------:R1:W-:Y:S01]  /*5880*/  @P6 STG.E desc[UR12][R4.64+0x1e4], R85 ;  /* 0x0001e45504006986 */ /* 0x0003e2000c10190c */
[----:B0-----:R-:W-:Y:S02]  /*5890*/  @P1 IMAD.MOV.U32 R2, RZ, RZ, R6 ;  /* 0x000000ffff021224 */ /* 0x001fe400078e0006 */
[----:B------:R-:W-:-:S05]  /*58a0*/  @P1 IMAD.MOV.U32 R3, RZ, RZ, R7 ;  /* 0x000000ffff031224 */ /* 0x000fca00078e0007 */
[----:B------:R1:W-:Y:S01]  /*58b0*/  @P1 STG.E desc[UR12][R2.64+0x1e0], R17 ;  /* 0x0001e01102001986 */ /* 0x0003e2000c10190c */
[----:B------:R-:W-:Y:S05]  /*58c0*/  @!P0 EXIT ;  /* 0x000000000000894d */ /* 0x000fea0003800000 */
[----:B-1----:R-:W-:-:S05]  /*58d0*/  F2FP.TF32.F32.PACK_B R3, R0 ;  /* 0x00000000ff03723e */ /* 0x002fca00024050ff */
[----:B------:R-:W-:Y:S01]  /*58e0*/  STG.E desc[UR12][R6.64+0x1e4], R3 ;  /* 0x0001e40306007986 */ /* 0x000fe2000c10190c */
[----:B------:R-:W-:Y:S05]  /*58f0*/  EXIT ;  /* 0x000000000000794d */ /* 0x000fea0003800000 */
.L_x_13:
[----:B------:R-:W-:-:S13]  /*5900*/  ISETP.NE.AND P0, PT, R8, RZ, PT ;  /* 0x000000ff0800720c */ /* 0x000fda0003f05270 */
[----:B------:R-:W-:Y:S05]  /*5910*/  @P0 EXIT ;  /* 0x000000000000094d */ /* 0x000fea0003800000 */
[----:B------:R-:W2:Y:S01]  /*5920*/  S2UR UR4, SR_CgaCtaId ;  /* 0x00000000000479c3 */ /* 0x000ea20000008800 */
[----:B------:R-:W-:Y:S01]  /*5930*/  ELECT P0, URZ, PT ;  /* 0x00000000003f782f */ /* 0x000fe20003800000 */
[----:B--2--5:R-:W-:-:S12]  /*5940*/  IMAD.U32 R0, RZ, RZ, UR4 ;  /* 0x00000004ff007e24 */ /* 0x024fd8000f8e00ff */
[----:B------:R-:W-:Y:S05]  /*5950*/  @!P0 BRA `(.L_x_150) ;  /* 0x0000003000d88947 */ /* 0x000fea0003800000 */
[----:B------:R-:W-:Y:S01]  /*5960*/  ISETP.GE.AND P0, PT, R6, 0x1, PT ;  /* 0x000000010600780c */ /* 0x000fe20003f06270 */
[----:B---3--:R-:W-:-:S05]  /*5970*/  IMAD.SHL.U32 R2, R0, 0x4, RZ ;  /* 0x0000000400027824 */ /* 0x008fca00078e00ff */
[----:B------:R-:W-:-:S05]  /*5980*/  LOP3.LUT R2, R2, 0x4, RZ, 0xc0, !PT ;  /* 0x0000000402027812 */ /* 0x000fca00078ec0ff */
[----:B------:R-:W-:Y:S02]  /*5990*/  IMAD R2, R13, 0x80, R2 ;  /* 0x000000800d027824 */ /* 0x000fe400078e0202 */
[----:B------:R-:W-:Y:S05]  /*59a0*/  @!P0 BRA `(.L_x_150) ;  /* 0x0000003000c48947 */ /* 0x000fea0003800000 */
[----:B------:R-:W-:Y:S01]  /*59b0*/  LOP3.LUT P0, RZ, R10, 0x1f, RZ, 0xc0, !PT ;  /* 0x0000001f0aff7812 */ /* 0x000fe2000780c0ff */
[----:B------:R-:W-:Y:S01]  /*59c0*/  IMAD.SHL.U32 R9, R0, 0x80, RZ ;  /* 0x0000008000097824 */ /* 0x000fe200078e00ff */
[C---:B------:R-:W-:Y:S01]  /*59d0*/  ISETP.NE.AND P1, PT, R12.reuse, RZ, PT ;  /* 0x000000ff0c00720c */ /* 0x040fe20003f25270 */
[----:B------:R-:W-:Y:S01]  /*59e0*/  IMAD.SHL.U32 R7, R11, 0x40, RZ ;  /* 0x000000400b077824 */ /* 0x000fe200078e00ff */
[----:B------:R-:W-:Y:S01]  /*59f0*/  ISETP.NE.OR P0, PT, R12, RZ, !P0 ;  /* 0x000000ff0c00720c */ /* 0x000fe20004705670 */
[C---:B------:R-:W-:Y:S01]  /*5a00*/  VIADD R20, R2.reuse, 0x8 ;  /* 0x0000000802147836 */ /* 0x040fe20000000000 */
[----:B------:R-:W-:Y:S01]  /*5a10*/  LOP3.LUT R35, R3, 0x2, RZ, 0xfc, !PT ;  /* 0x0000000203237812 */ /* 0x000fe200078efcff */
[C---:B------:R-:W-:Y:S01]  /*5a20*/  VIADD R21, R2.reuse, 0x10 ;  /* 0x0000001002157836 */ /* 0x040fe20000000000 */
[----:B------:R-:W-:Y:S01]  /*5a30*/  CS2R R12, SRZ ;  /* 0x00000000000c7805 */ /* 0x000fe2000001ff00 */
[C---:B------:R-:W-:Y:S01]  /*5a40*/  VIADD R22, R2.reuse, 0x18 ;  /* 0x0000001802167836 */ /* 0x040fe20000000000 */
[----:B------:R-:W-:Y:S01]  /*5a50*/  CS2R R10, SRZ ;  /* 0x00000000000a7805 */ /* 0x000fe2000001ff00 */
[C---:B------:R-:W-:Y:S01]  /*5a60*/  VIADD R23, R2.reuse, 0x20 ;  /* 0x0000002002177836 */ /* 0x040fe20000000000 */
[----:B------:R-:W-:Y:S01]  /*5a70*/  LOP3.LUT R9, R9, 0x80, RZ, 0xe2, !PT ;  /* 0x0000008009097812 */ /* 0x000fe200078ee2ff */
[----:B------:R-:W-:-:S02]  /*5a80*/  VIADD R24, R2, 0x28 ;  /* 0x0000002802187836 */ /* 0x000fc40000000000 */
[C---:B------:R-:W-:Y:S02]  /*5a90*/  VIADD R25, R2.reuse, 0x30 ;  /* 0x0000003002197836 */ /* 0x040fe40000000000 */
[C---:B------:R-:W-:Y:S02]  /*5aa0*/  VIADD R26, R2.reuse, 0x38 ;  /* 0x00000038021a7836 */ /* 0x040fe40000000000 */
[C---:B------:R-:W-:Y:S02]  /*5ab0*/  VIADD R27, R2.reuse, 0x40 ;  /* 0x00000040021b7836 */ /* 0x040fe40000000000 */
[C---:B------:R-:W-:Y:S02]  /*5ac0*/  VIADD R28, R2.reuse, 0x48 ;  /* 0x00000048021c7836 */ /* 0x040fe40000000000 */
[C---:B------:R-:W-:Y:S02]  /*5ad0*/  VIADD R29, R2.reuse, 0x50 ;  /* 0x00000050021d7836 */ /* 0x040fe40000000000 */
[----:B------:R-:W-:-:S02]  /*5ae0*/  VIADD R30, R2, 0x58 ;  /* 0x00000058021e7836 */ /* 0x000fc40000000000 */
[C---:B------:R-:W-:Y:S02]  /*5af0*/  VIADD R31, R2.reuse, 0x60 ;  /* 0x00000060021f7836 */ /* 0x040fe40000000000 */
[C---:B------:R-:W-:Y:S02]  /*5b00*/  VIADD R32, R2.reuse, 0x68 ;  /* 0x0000006802207836 */ /* 0x040fe40000000000 */
[C---:B------:R-:W-:Y:S02]  /*5b10*/  VIADD R33, R2.reuse, 0x70 ;  /* 0x0000007002217836 */ /* 0x040fe40000000000 */
[----:B------:R-:W-:Y:S02]  /*5b20*/  VIADD R34, R2, 0x78 ;  /* 0x0000007802227836 */ /* 0x000fe40000000000 */
[----:B------:R-:W-:Y:S02]  /*5b30*/  VIADD R36, R6, 0x1 ;  /* 0x0000000106247836 */ /* 0x000fe40000000000 */
[----:B------:R-:W-:-:S02]  /*5b40*/  IMAD.MOV.U32 R8, RZ, RZ, 0x1 ;  /* 0x00000001ff087424 */ /* 0x000fc400078e00ff */
[----:B------:R-:W-:Y:S02]  /*5b50*/  IMAD.MOV.U32 R14, RZ, RZ, RZ ;  /* 0x000000ffff0e7224 */ /* 0x000fe400078e00ff */
[C---:B------:R-:W-:Y:S02]  /*5b60*/  VIADD R38, R7.reuse, 0x8 ;  /* 0x0000000807267836 */ /* 0x040fe40000000000 */
[C---:B------:R-:W-:Y:S02]  /*5b70*/  VIADD R39, R7.reuse, 0x10 ;  /* 0x0000001007277836 */ /* 0x040fe40000000000 */
[C---:B------:R-:W-:Y:S02]  /*5b80*/  VIADD R40, R7.reuse, 0x18 ;  /* 0x0000001807287836 */ /* 0x040fe40000000000 */
[C---:B------:R-:W-:Y:S02]  /*5b90*/  VIADD R41, R7.reuse, 0x20 ;  /* 0x0000002007297836 */ /* 0x040fe40000000000 */
[----:B------:R-:W-:-:S02]  /*5ba0*/  VIADD R42, R7, 0x28 ;  /* 0x00000028072a7836 */ /* 0x000fc40000000000 */
[C---:B------:R-:W-:Y:S02]  /*5bb0*/  VIADD R43, R7.reuse, 0x30 ;  /* 0x00000030072b7836 */ /* 0x040fe40000000000 */
[----:B------:R-:W-:-:S07]  /*5bc0*/  VIADD R37, R7, 0x38 ;  /* 0x0000003807257836 */ /* 0x000fce0000000000 */
.L_x_154:
[----:B------:R-:W0:Y:S01]  /*5bd0*/  S2UR UR4, SR_CgaCtaId ;  /* 0x00000000000479c3 */ /* 0x000e220000008800 */
[----:B------:R-:W-:Y:S02]  /*5be0*/  MOV R5, 0x400 ;  /* 0x0000040000057802 */ /* 0x000fe40000000f00 */
[----:B------:R-:W-:Y:S01]  /*5bf0*/  SHF.L.U32 R4, R8, 0x1f, RZ ;  /* 0x0000001f08047819 */ /* 0x000fe200000006ff */
[----:B0-----:R-:W-:-:S05]  /*5c00*/  IMAD.U32 R0, RZ, RZ, UR4 ;  /* 0x00000004ff007e24 */ /* 0x001fca000f8e00ff */
[----:B------:R-:W-:-:S05]  /*5c10*/  LEA R19, R0, R5, 0x18 ;  /* 0x0000000500137211 */ /* 0x000fca00078ec0ff */
[----:B------:R-:W-:-:S07]  /*5c20*/  IMAD R5, R12, 0x8, R19 ;  /* 0x000000080c057824 */ /* 0x000fce00078e0213 */
.L_x_151:
[----:B0-----:R0:W1:Y:S02]  /*5c30*/  SYNCS.PHASECHK.TRANS64.TRYWAIT P2, [R5+URZ+0x30020], R4 ;  /* 0x03002004050075a7 */ /* 0x001064000804017f */
[----:B-1----:R-:W-:Y:S05]  /*5c40*/  @!P2 NANOSLEEP.SYNCS 0x989680 ;  /* 0x009896800000a95d */ /* 0x002fea0003900000 */
[----:B------:R-:W1:Y:S02]  /*5c50*/  @!P2 SYNCS.PHASECHK.TRANS64 P2, [R5+URZ+0x30020], R4 ;  /* 0x030020040500a5a7 */ /* 0x000e64000804007f */
[----:B-1----:R-:W-:Y:S05]  /*5c60*/  @!P2 BRA `(.L_x_151) ;  /* 0xfffffffc00f0a947 */ /* 0x002fea000383ffff */
[----:B0-----:R-:W0:Y:S02]  /*5c70*/  @!P1 LDC R4, c[0x0][0x580] ;  /* 0x00016000ff049b82 */ /* 0x001e240000000800 */
[----:B0-----:R0:W-:Y:S02]  /*5c80*/  @!P1 SYNCS.ARRIVE.TRANS64 RZ, [R5+URZ+0x30000], R4 ;  /* 0x0300000405ff99a7 */ /* 0x0011e4000800003f */
[----:B0-----:R-:W-:-:S04]  /*5c90*/  PRMT R4, R35, 0x9910, RZ ;  /* 0x0000991023047816 */ /* 0x001fc800000000ff */
[----:B------:R-:W-:-:S13]  /*5ca0*/  ISETP.NE.AND P2, PT, R4, 0x2, PT ;  /* 0x000000020400780c */ /* 0x000fda0003f45270 */
[----:B------:R-:W-:Y:S05]  /*5cb0*/  @P2 BRA `(.L_x_152) ;  /* 0x0000000000042947 */ /* 0x000fea0003800000 */
[----:B------:R-:W-:Y:S01]  /*5cc0*/  BPT.TRAP 0x1 ;  /* 0x000000040000795c */ /* 0x000fe20000300000 */
.L_x_152:
[----:B------:R-:W-:Y:S05]  /*5cd0*/  @P0 BRA `(.L_x_153) ;  /* 0x0000000000040947 */ /* 0x000fea0003800000 */
[----:B------:R-:W-:Y:S01]  /*5ce0*/  BPT.TRAP 0x1 ;  /* 0x000000040000795c */ /* 0x000fe20000300000 */
.L_x_153:
[----:B------:R-:W-:Y:S01]  /*5cf0*/  ULDC UR15, c[0x0][0x380] ;  /* 0x0000e000000f7ab9 */ /* 0x000fe20000000800 */
[----:B------:R-:W-:Y:S01]  /*5d00*/  R2UR UR60, R39 ;  /* 0x00000000273c72ca */ /* 0x000fe200000e0000 */
[----:B------:R-:W-:Y:S01]  /*5d10*/  UISETP.NE.AND UP0, UPT, UR15, 0x1, UPT ;  /* 0x000000010f00788c */ /* 0x000fe2000bf05270 */
[----:B------:R-:W-:Y:S01]  /*5d20*/  R2UR UR59, R38 ;  /* 0x00000000263b72ca */ /* 0x000fe200000e0000 */
[----:B------:R-:W-:Y:S01]  /*5d30*/  ULDC UR23, c[0x0][0x38c] ;  /* 0x0000e30000177ab9 */ /* 0x000fe20000000800 */
[----:B------:R-:W-:Y:S01]  /*5d40*/  R2UR UR49, R7 ;  /* 0x00000000073172ca */ /* 0x000fe200000e0000 */
[----:B------:R-:W-:Y:S01]  /*5d50*/  UISETP.NE.AND UP1, UPT, UR23, 0x1, UPT ;  /* 0x000000011700788c */ /* 0x000fe2000bf25270 */
[----:B------:R-:W-:Y:S01]  /*5d60*/  R2UR UR44, R42 ;  /* 0x000000002a2c72ca */ /* 0x000fe200000e0000 */
[----:B------:R-:W0:Y:S01]  /*5d70*/  LDC.64 R16, c[0x0][0x3d0] ;  /* 0x0000f400ff107b82 */ /* 0x000e220000000a00 */
[----:B------:R-:W-:Y:S01]  /*5d80*/  R2UR UR42, R41 ;  /* 0x00000000292a72ca */ /* 0x000fe200000e0000 */
[----:B------:R-:W-:Y:S01]  /*5d90*/  ULDC UR31, c[0x0][0x398] ;  /* 0x0000e600001f7ab9 */ /* 0x000fe20000000800 */
[----:B------:R-:W-:Y:S01]  /*5da0*/  R2UR UR61, R40 ;  /* 0x00000000283d72ca */ /* 0x000fe200000e0000 */
[----:B------:R-:W-:Y:S01]  /*5db0*/  UISETP.NE.AND UP2, UPT, UR31, 0x1, UPT ;  /* 0x000000011f00788c */ /* 0x000fe2000bf45270 */
[----:B------:R-:W-:Y:S01]  /*5dc0*/  R2UR UR41, R37 ;  /* 0x00000000252972ca */ /* 0x000fe200000e0000 */
[----:B------:R-:W-:Y:S01]  /*5dd0*/  @UP0 ULDC UR16, c[0x0][0x384] ;  /* 0x0000e10000100ab9 */ /* 0x000fe20000000800 */
[----:B------:R-:W-:Y:S01]  /*5de0*/  @UP0 ULDC UR12, c[0x0][0x384] ;  /* 0x0000e100000c0ab9 */ /* 0x000fe20000000800 */
[----:B------:R-:W-:Y:S01]  /*5df0*/  UIMAD.WIDE.U32 UR16, UR60, UR16, URZ ;  /* 0x000000103c1072a5 */ /* 0x000fe2000f8e003f */
[----:B------:R-:W0:Y:S01]  /*5e00*/  LDC R15, c[0x0][0x400] ;  /* 0x00010000ff0f7b82 */ /* 0x000e220000000800 */
[----:B------:R-:W-:Y:S01]  /*5e10*/  @UP0 ULDC UR21, c[0x0][0x388] ;  /* 0x0000e20000150ab9 */ /* 0x000fe20000000800 */
[----:B------:R-:W-:Y:S01]  /*5e20*/  UMOV UR30, UR60 ;  /* 0x0000003c001e7c82 */ /* 0x000fe20008000000 */
[----:B------:R-:W-:Y:S01]  /*5e30*/  UIMAD.WIDE.U32 UR12, UR59, UR12, URZ ;  /* 0x0000000c3b0c72a5 */ /* 0x000fe2000f8e003f */
[----:B------:R-:W-:Y:S01]  /*5e40*/  R2UR UR52, R7 ;  /* 0x00000000073472ca */ /* 0x000fe200000e0000 */
[----:B------:R-:W-:Y:S01]  /*5e50*/  @UP0 USHF.R.U32.HI UR30, URZ, UR21, UR17 ;  /* 0x000000153f1e0299 */ /* 0x000fe20008011611 */
[----:B------:R-:W-:Y:S01]  /*5e60*/  R2UR UR39, R38 ;  /* 0x00000000262772ca */ /* 0x000fe200000e0000 */
[----:B------:R-:W-:Y:S01]  /*5e70*/  @UP0 ULDC UR20, c[0x0][0x388] ;  /* 0x0000e20000140ab9 */ /* 0x000fe20000000800 */
[----:B------:R-:W-:Y:S01]  /*5e80*/  UMOV UR19, UR59 ;  /* 0x0000003b00137c82 */ /* 0x000fe20008000000 */
[----:B------:R-:W-:Y:S01]  /*5e90*/  @UP1 ULDC.64 UR4, c[0x0][0x390] ;  /* 0x0000e40000041ab9 */ /* 0x000fe20000000a00 */
[----:B------:R-:W-:Y:S01]  /*5ea0*/  @UP0 ULDC UR10, c[0x0][0x384] ;  /* 0x0000e100000a0ab9 */ /* 0x000fe20000000800 */
[----:B------:R-:W-:Y:S01]  /*5eb0*/  @UP0 USHF.R.U32.HI UR19, URZ, UR20, UR13 ;  /* 0x000000143f130299 */ /* 0x000fe2000801160d */
[----:B------:R-:W-:Y:S01]  /*5ec0*/  VIADD R36, R36, 0xffffffff ;  /* 0xffffffff24247836 */ /* 0x000fe20000000000 */
[----:B------:R-:W-:-:S02]  /*5ed0*/  UIMAD.WIDE.U32 UR20, UR30, UR4, URZ ;  /* 0x000000041e1472a5 */ /* 0x000fc4000f8e003f */
[----:B------:R-:W-:Y:S01]  /*5ee0*/  UIMAD.WIDE.U32 UR10, UR49, UR10, URZ ;  /* 0x0000000a310a72a5 */ /* 0x000fe2000f8e003f */
[----:B------:R-:W-:Y:S01]  /*5ef0*/  @UP0 ULDC UR14, c[0x0][0x388] ;  /* 0x0000e200000e0ab9 */ /* 0x000fe20000000800 */
[----:B------:R-:W-:Y:S01]  /*5f00*/  @UP1 ULDC.64 UR6, c[0x0][0x390] ;  /* 0x0000e40000061ab9 */ /* 0x000fe20000000a00 */
[----:B------:R-:W-:Y:S01]  /*5f10*/  UMOV UR18, UR49 ;  /* 0x0000003100127c82 */ /* 0x000fe20008000000 */
[----:B------:R-:W-:Y:S01]  /*5f20*/  @UP0 USHF.R.U32.HI UR18, URZ, UR14, UR11 ;  /* 0x0000000e3f120299 */ /* 0x000fe2000801160b */
[----:B------:R-:W-:Y:S01]  /*5f30*/  MOV R44, UR19 ;  /* 0x00000013002c7c02 */ /* 0x000fe20008000f00 */
[----:B------:R-:W-:Y:S01]  /*5f40*/  UIMAD.WIDE.U32 UR12, UR19, UR6, URZ ;  /* 0x00000006130c72a5 */ /* 0x000fe2000f8e003f */
[----:B------:R-:W-:Y:S01]  /*5f50*/  ISETP.GT.AND P6, PT, R36, 0x1, PT ;  /* 0x000000012400780c */ /* 0x000fe20003fc4270 */
[----:B------:R-:W-:Y:S01]  /*5f60*/  @UP1 ULDC.64 UR8, c[0x0][0x390] ;  /* 0x0000e40000081ab9 */ /* 0x000fe20000000a00 */
[----:B------:R-:W-:Y:S01]  /*5f70*/  UMOV UR27, UR30 ;  /* 0x0000001e001b7c82 */ /* 0x000fe20008000000 */
[----:B------:R-:W-:Y:S01]  /*5f80*/  @UP0 ULDC UR20, c[0x0][0x384] ;  /* 0x0000e10000140ab9 */ /* 0x000fe20000000800 */
[----:B------:R-:W-:Y:S01]  /*5f90*/  @UP1 USHF.R.U32.HI UR27, URZ, UR5, UR21 ;  /* 0x000000053f1b1299 */ /* 0x000fe20008011615 */
[----:B------:R-:W-:Y:S01]  /*5fa0*/  MOV R45, UR18 ;  /* 0x00000012002d7c02 */ /* 0x000fe20008000f00 */
[----:B------:R-:W-:Y:S01]  /*5fb0*/  UIMAD.WIDE.U32 UR10, UR18, UR8, URZ ;  /* 0x00000008120a72a5 */ /* 0x000fe2000f8e003f */
[----:B0-----:R-:W-:Y:S01]  /*5fc0*/  IMAD R15, R10, R17, R15 ;  /* 0x000000110a0f7224 */ /* 0x001fe200078e020f */
[----:B------:R-:W-:Y:S01]  /*5fd0*/  UIMAD.WIDE.U32 UR20, UR44, UR20, URZ ;  /* 0x000000142c1472a5 */ /* 0x000fe2000f8e003f */
[----:B------:R-:W-:Y:S01]  /*5fe0*/  @UP0 ULDC UR24, c[0x0][0x388] ;  /* 0x0000e20000180ab9 */ /* 0x000fe20000000800 */
[----:B------:R-:W-:Y:S01]  /*5ff0*/  UMOV UR16, UR19 ;  /* 0x0000001300107c82 */ /* 0x000fe20008000000 */
[----:B------:R-:W-:Y:S01]  /*6000*/  UMOV UR38, UR44 ;  /* 0x0000002c00267c82 */ /* 0x000fe20008000000 */
[----:B------:R-:W-:Y:S01]  /*6010*/  @UP0 ULDC UR12, c[0x0][0x384] ;  /* 0x0000e100000c0ab9 */ /* 0x000fe20000000800 */
[----:B------:R-:W-:-:S02]  /*6020*/  @UP1 USHF.R.U32.HI UR16, URZ, UR7, UR13 ;  /* 0x000000073f101299 */ /* 0x000fc4000801160d */
[----:B------:R-:W-:Y:S01]  /*6030*/  @UP0 USHF.R.U32.HI UR38, URZ, UR24, UR21 ;  /* 0x000000183f260299 */ /* 0x000fe20008011615 */
[----:B------:R-:W-:Y:S01]  /*6040*/  R2UR UR24, R43 ;  /* 0x000000002b1872ca */ /* 0x000fe200000e0000 */
[----:B------:R-:W-:Y:S01]  /*6050*/  UIMAD.WIDE.U32 UR12, UR42, UR12, URZ ;  /* 0x0000000c2a0c72a5 */ /* 0x000fe2000f8e003f */
[----:B------:R-:W-:Y:S01]  /*6060*/  UMOV UR17, UR18 ;  /* 0x0000001200117c82 */ /* 0x000fe20008000000 */
[----:B------:R-:W-:Y:S01]  /*6070*/  @UP0 ULDC UR10, c[0x0][0x384] ;  /* 0x0000e100000a0ab9 */ /* 0x000fe20000000800 */
[----:B------:R-:W-:Y:S01]  /*6080*/  @UP0 ULDC UR22, c[0x0][0x388] ;  /* 0x0000e20000160ab9 */ /* 0x000fe20000000800 */
[----:B------:R-:W-:Y:S01]  /*6090*/  @UP1 USHF.R.U32.HI UR17, URZ, UR9, UR11 ;  /* 0x000000093f111299 */ /* 0x000fe2000801160b */
[----:B------:R-:W-:Y:S01]  /*60a0*/  UMOV UR28, UR42 ;  /* 0x0000002a001c7c82 */ /* 0x000fe20008000000 */
[----:B------:R-:W-:Y:S02]  /*60b0*/  UIMAD.WIDE.U32 UR10, UR61, UR10, URZ ;  /* 0x0000000a3d0a72a5 */ /* 0x000fe4000f8e003f */
[----:B------:R-:W-:Y:S01]  /*60c0*/  @UP0 USHF.R.U32.HI UR28, URZ, UR22, UR13 ;  /* 0x000000163f1c0299 */ /* 0x000fe2000801160d */
[----:B------:R-:W-:Y:S01]  /*60d0*/  @UP0 ULDC UR14, c[0x0][0x388] ;  /* 0x0000e200000e0ab9 */ /* 0x000fe20000000800 */
[----:B------:R-:W-:Y:S01]  /*60e0*/  @UP1 ULDC.64 UR6, c[0x0][0x390] ;  /* 0x0000e40000061ab9 */ /* 0x000fe20000000a00 */
[----:B------:R-:W-:Y:S01]  /*60f0*/  UMOV UR26, UR61 ;  /* 0x0000003d001a7c82 */ /* 0x000fe20008000000 */
[----:B------:R-:W-:Y:S01]  /*6100*/  @UP1 ULDC.64 UR4, c[0x0][0x390] ;  /* 0x0000e40000041ab9 */ /* 0x000fe20000000a00 */
[----:B------:R-:W-:-:S02]  /*6110*/  @UP0 USHF.R.U32.HI UR26, URZ, UR14, UR11 ;  /* 0x0000000e3f1a0299 */ /* 0x000fc4000801160b */
[----:B------:R-:W-:Y:S02]  /*6120*/  UIMAD.WIDE.U32 UR20, UR28, UR6, URZ ;  /* 0x000000061c1472a5 */ /* 0x000fe4000f8e003f */
[----:B------:R-:W-:Y:S01]  /*6130*/  UIMAD.WIDE.U32 UR10, UR38, UR4, URZ ;  /* 0x00000004260a72a5 */ /* 0x000fe2000f8e003f */
[----:B------:R-:W-:Y:S01]  /*6140*/  UMOV UR25, UR28 ;  /* 0x0000001c00197c82 */ /* 0x000fe20008000000 */
[----:B------:R-:W-:Y:S01]  /*6150*/  @UP0 ULDC UR6, c[0x0][0x384] ;  /* 0x0000e10000060ab9 */ /* 0x000fe20000000800 */
[----:B------:R-:W-:Y:S01]  /*6160*/  @UP1 USHF.R.U32.HI UR25, URZ, UR7, UR21 ;  /* 0x000000073f191299 */ /* 0x000fe20008011615 */
[----:B------:R-:W-:Y:S01]  /*6170*/  UMOV UR33, UR38 ;  /* 0x0000002600217c82 */ /* 0x000fe20008000000 */
[----:B------:R-:W-:Y:S01]  /*6180*/  @UP0 ULDC UR4, c[0x0][0x384] ;  /* 0x0000e10000040ab9 */ /* 0x000fe20000000800 */
[----:B------:R-:W-:Y:S02]  /*6190*/  @UP1 USHF.R.U32.HI UR33, URZ, UR5, UR11 ;  /* 0x000000053f211299 */ /* 0x000fe4000801160b */
[----:B------:R-:W-:-:S02]  /*61a0*/  UIMAD.WIDE.U32 UR6, UR24, UR6, URZ ;  /* 0x00000006180672a5 */ /* 0x000fc4000f8e003f */
[----:B------:R-:W-:Y:S01]  /*61b0*/  UIMAD.WIDE.U32 UR4, UR49, UR4, URZ ;  /* 0x00000004310472a5 */ /* 0x000fe2000f8e003f */
[----:B------:R-:W-:Y:S01]  /*61c0*/  @UP0 ULDC UR22, c[0x0][0x388] ;  /* 0x0000e20000160ab9 */ /* 0x000fe20000000800 */
[----:B------:R-:W-:Y:S01]  /*61d0*/  @UP0 ULDC UR14, c[0x0][0x388] ;  /* 0x0000e200000e0ab9 */ /* 0x000fe20000000800 */
[----:B------:R-:W-:Y:S01]  /*61e0*/  @UP1 ULDC.64 UR8, c[0x0][0x390] ;  /* 0x0000e40000081ab9 */ /* 0x000fe20000000a00 */
[----:B------:R-:W-:Y:S01]  /*61f0*/  UMOV UR37, UR24 ;  /* 0x0000001800257c82 */ /* 0x000fe20008000000 */
[----:B------:R-:W-:Y:S02]  /*6200*/  @UP0 USHF.R.U32.HI UR49, URZ, UR22, UR5 ;  /* 0x000000163f310299 */ /* 0x000fe40008011605 */
[----:B------:R-:W-:Y:S02]  /*6210*/  @UP0 USHF.R.U32.HI UR37, URZ, UR14, UR7 ;  /* 0x0000000e3f250299 */ /* 0x000fe40008011607 */
[----:B------:R-:W-:Y:S01]  /*6220*/  UIMAD.WIDE.U32 UR12, UR26, UR8, URZ ;  /* 0x000000081a0c72a5 */ /* 0x000fe2000f8e003f */
[----:B------:R-:W-:Y:S01]  /*6230*/  @UP1 ULDC.64 UR6, c[0x0][0x390] ;  /* 0x0000e40000061ab9 */ /* 0x000fe20000000a00 */
[----:B------:R-:W-:Y:S01]  /*6240*/  @UP0 ULDC UR10, c[0x0][0x384] ;  /* 0x0000e100000a0ab9 */ /* 0x000fe20000000800 */
[----:B------:R-:W-:-:S02]  /*6250*/  UIMAD.WIDE.U32 UR4, UR49, UR6, URZ ;  /* 0x00000006310472a5 */ /* 0x000fc4000f8e003f */
[----:B------:R-:W-:Y:S01]  /*6260*/  UIMAD.WIDE.U32 UR10, UR41, UR10, URZ ;  /* 0x0000000a290a72a5 */ /* 0x000fe2000f8e003f */
[----:B------:R-:W-:Y:S01]  /*6270*/  UMOV UR29, UR26 ;  /* 0x0000001a001d7c82 */ /* 0x000fe20008000000 */
[----:B------:R-:W-:Y:S01]  /*6280*/  @UP1 USHF.R.U32.HI UR29, URZ, UR9, UR13 ;  /* 0x000000093f1d1299 */ /* 0x000fe2000801160d */
[----:B------:R-:W-:Y:S01]  /*6290*/  @UP0 ULDC UR20, c[0x0][0x388] ;  /* 0x0000e20000140ab9 */ /* 0x000fe20000000800 */
[----:B------:R-:W-:Y:S01]  /*62a0*/  UMOV UR32, UR41 ;  /* 0x0000002900207c82 */ /* 0x000fe20008000000 */
[----:B------:R-:W-:Y:S01]  /*62b0*/  @UP1 ULDC.64 UR12, c[0x0][0x390] ;  /* 0x0000e400000c1ab9 */ /* 0x000fe20000000a00 */
[----:B------:R-:W-:Y:S02]  /*62c0*/  @UP0 USHF.R.U32.HI UR32, URZ, UR20, UR11 ;  /* 0x000000143f200299 */ /* 0x000fe4000801160b */
[----:B------:R-:W-:Y:S01]  /*62d0*/  UIMAD.WIDE.U32 UR20, UR37, UR12, URZ ;  /* 0x0000000c251472a5 */ /* 0x000fe2000f8e003f */
[----:B------:R-:W-:Y:S01]  /*62e0*/  UMOV UR40, UR49 ;  /* 0x0000003100287c82 */ /* 0x000fe20008000000 */
[----:B------:R-:W-:Y:S01]  /*62f0*/  @UP0 ULDC UR4, c[0x0][0x384] ;  /* 0x0000e10000040ab9 */ /* 0x000fe20000000800 */
[----:B------:R-:W-:Y:S01]  /*6300*/  @UP1 ULDC.64 UR8, c[0x0][0x390] ;  /* 0x0000e40000081ab9 */ /* 0x000fe20000000a00 */
[----:B------:R-:W-:-:S02]  /*6310*/  @UP1 USHF.R.U32.HI UR40, URZ, UR7, UR5 ;  /* 0x000000073f281299 */ /* 0x000fc40008011605 */
[----:B------:R-:W-:Y:S01]  /*6320*/  UIMAD.WIDE.U32 UR4, UR59, UR4, URZ ;  /* 0x000000043b0472a5 */ /* 0x000fe2000f8e003f */
[----:B------:R-:W-:Y:S01]  /*6330*/  UMOV UR36, UR37 ;  /* 0x0000002500247c82 */ /* 0x000fe20008000000 */
[----:B------:R-:W-:Y:S01]  /*6340*/  UIMAD.WIDE.U32 UR10, UR32, UR8, URZ ;  /* 0x00000008200a72a5 */ /* 0x000fe2000f8e003f */
[----:B------:R-:W-:Y:S01]  /*6350*/  @UP0 ULDC UR12, c[0x0][0x384] ;  /* 0x0000e100000c0ab9 */ /* 0x000fe20000000800 */
[----:B------:R-:W-:Y:S01]  /*6360*/  @UP1 USHF.R.U32.HI UR36, URZ, UR13, UR21 ;  /* 0x0000000d3f241299 */ /* 0x000fe20008011615 */
[----:B------:R-:W-:Y:S01]  /*6370*/  @UP0 ULDC UR14, c[0x0][0x388] ;  /* 0x0000e200000e0ab9 */ /* 0x000fe20000000800 */
[----:B------:R-:W-:Y:S01]  /*6380*/  UIMAD.WIDE.U32 UR12, UR60, UR12, URZ ;  /* 0x0000000c3c0c72a5 */ /* 0x000fe2000f8e003f */
[----:B------:R-:W-:Y:S01]  /*6390*/  UMOV UR48, UR32 ;  /* 0x0000002000307c82 */ /* 0x000fe20008000000 */
[----:B------:R-:W-:Y:S02]  /*63a0*/  @UP0 USHF.R.U32.HI UR59, URZ, UR14, UR5 ;  /* 0x0000000e3f3b0299 */ /* 0x000fe40008011605 */
[----:B------:R-:W-:Y:S01]  /*63b0*/  @UP1 USHF.R.U32.HI UR48, URZ, UR9, UR11 ;  /* 0x000000093f301299 */ /* 0x000fe2000801160b */
[----:B------:R-:W-:Y:S01]  /*63c0*/  @UP0 ULDC UR20, c[0x0][0x388] ;  /* 0x0000e20000140ab9 */ /* 0x000fe20000000800 */
[----:B------:R-:W-:Y:S01]  /*63d0*/  @UP0 ULDC UR6, c[0x0][0x384] ;  /* 0x0000e10000060ab9 */ /* 0x000fe20000000800 */
[----:B------:R-:W-:Y:S01]  /*63e0*/  @UP1 ULDC.64 UR8, c[0x0][0x390] ;  /* 0x0000e40000081ab9 */ /* 0x000fe20000000a00 */
[----:B------:R-:W-:-:S02]  /*63f0*/  @UP0 USHF.R.U32.HI UR60, URZ, UR20, UR13 ;  /* 0x000000143f3c0299 */ /* 0x000fc4000801160d */
[----:B------:R-:W-:Y:S02]  /*6400*/  UIMAD.WIDE.U32 UR6, UR61, UR6, URZ ;  /* 0x000000063d0672a5 */ /* 0x000fe4000f8e003f */
[----:B------:R-:W-:Y:S01]  /*6410*/  UIMAD.WIDE.U32 UR12, UR59, UR8, URZ ;  /* 0x000000083b0c72a5 */ /* 0x000fe2000f8e003f */
[----:B------:R-:W-:Y:S01]  /*6420*/  R2UR UR8, R5 ;  /* 0x00000000050872ca */ /* 0x000fe200000e0000 */
[----:B------:R-:W-:Y:S01]  /*6430*/  @UP0 ULDC UR21, c[0x0][0x388] ;  /* 0x0000e20000150ab9 */ /* 0x000fe20000000800 */
[----:B------:R-:W0:Y:S01]  /*6440*/  LDC.64 R4, c[0x0][0x3f8] ;  /* 0x0000fe00ff047b82 */ /* 0x000e220000000a00 */
[----:B------:R-:W-:Y:S01]  /*6450*/  @UP1 ULDC.64 UR10, c[0x0][0x390] ;  /* 0x0000e400000a1ab9 */ /* 0x000fe20000000a00 */
[----:B------:R-:W-:Y:S02]  /*6460*/  @UP0 USHF.R.U32.HI UR61, URZ, UR21, UR7 ;  /* 0x000000153f3d0299 */ /* 0x000fe40008011607 */
[----:B------:R-:W-:Y:S01]  /*6470*/  UIMAD.WIDE.U32 UR20, UR60, UR10, URZ ;  /* 0x0000000a3c1472a5 */ /* 0x000fe2000f8e003f */
[----:B------:R-:W-:Y:S01]  /*6480*/  R2UR UR12, R19 ;  /* 0x00000000130c72ca */ /* 0x000fe200000e0000 */
[----:B------:R-:W-:Y:S01]  /*6490*/  UMOV UR58, UR60 ;  /* 0x0000003c003a7c82 */ /* 0x000fe20008000000 */
[----:B------:R-:W-:Y:S01]  /*64a0*/  ULDC.64 UR18, c[0x0][0x198] ;  /* 0x0000660000127ab9 */ /* 0x000fe20000000a00 */
[----:B------:R-:W-:Y:S01]  /*64b0*/  @UP1 USHF.R.U32.HI UR58, URZ, UR11, UR21 ;  /* 0x0000000b3f3a1299 */ /* 0x000fe20008011615 */
[----:B------:R-:W-:Y:S01]  /*64c0*/  R2UR UR11, R12 ;  /* 0x000000000c0b72ca */ /* 0x000fe200000e0000 */
[----:B------:R-:W-:Y:S01]  /*64d0*/  UIADD3 UR56, UP3, UR18, 0xf0, URZ ;  /* 0x000000f012387890 */ /* 0x000fe2000ff7e03f */
[----:B------:R-:W-:Y:S01]  /*64e0*/  R2UR UR18, R45 ;  /* 0x000000002d1272ca */ /* 0x000fe200000e0000 */
[----:B------:R-:W-:Y:S01]  /*64f0*/  UMOV UR54, UR59 ;  /* 0x0000003b00367c82 */ /* 0x000fe20008000000 */
[----:B------:R-:W-:Y:S01]  /*6500*/  @UP1 USHF.R.U32.HI UR54, URZ, UR9, UR13 ;  /* 0x000000093f361299 */ /* 0x000fe2000801160d */
[----:B------:R-:W-:Y:S01]  /*6510*/  R2UR UR10, R14 ;  /* 0x000000000e0a72ca */ /* 0x000fe200000e0000 */
[----:B------:R-:W-:Y:S01]  /*6520*/  UIADD3.X UR57, URZ, UR19, URZ, UP3, !UPT ;  /* 0x000000133f397290 */ /* 0x000fe20009ffe43f */
[----:B------:R-:W-:Y:S01]  /*6530*/  R2UR UR19, R44 ;  /* 0x000000002c1372ca */ /* 0x000fe200000e0000 */
[----:B------:R-:W-:Y:S01]  /*6540*/  UIADD3 UR9, UR8, 0x30000, URZ ;  /* 0x0003000008097890 */ /* 0x000fe2000fffe03f */
[----:B------:R-:W-:Y:S01]  /*6550*/  ULDC.64 UR34, c[0x0][0x3c8] ;  /* 0x0000f20000227ab9 */ /* 0x000fe20000000a00 */
[----:B------:R-:W-:Y:S01]  /*6560*/  @UP2 ULDC UR20, c[0x0][0x3a0] ;  /* 0x0000e80000142ab9 */ /* 0x000fe20000000800 */
[----:B------:R-:W-:-:S02]  /*6570*/  UMOV UR14, UR17 ;  /* 0x00000011000e7c82 */ /* 0x000fc40008000000 */
[----:B------:R-:W-:Y:S01]  /*6580*/  ULEA UR8, UR11, UR12, 0xe ;  /* 0x0000000c0b087291 */ /* 0x000fe2000f8e703f */
[----:B0-----:R-:W-:Y:S02]  /*6590*/  IMAD R4, R13, UR35, R4 ;  /* 0x000000230d047c24 */ /* 0x001fe4000f8e0204 */
[----:B------:R-:W-:Y:S01]  /*65a0*/  @UP2 ULDC UR12, c[0x0][0x39c] ;  /* 0x0000e700000c2ab9 */ /* 0x000fe20000000800 */
[----:B------:R-:W-:Y:S01]  /*65b0*/  IMAD R5, R11, R16, R5 ;  /* 0x000000100b057224 */ /* 0x000fe200078e0205 */
[----:B------:R-:W-:Y:S02]  /*65c0*/  UIMAD.WIDE.U32 UR12, UR17, UR12, URZ ;  /* 0x0000000c110c72a5 */ /* 0x000fe4000f8e003f */
[----:B------:R-:W-:Y:S01]  /*65d0*/  UIADD3 UR22, -UR19, URZ, URZ ;  /* 0x0000003f13167290 */ /* 0x000fe2000fffe13f */
[----:B------:R-:W-:Y:S01]  /*65e0*/  IMAD.U32 R4, R5, 0x20, R4 ;  /* 0x0000002005047824 */ /* 0x000fe200078e0004 */
[----:B------:R-:W-:Y:S02]  /*65f0*/  @UP2 USHF.R.U32.HI UR14, URZ, UR20, UR13 ;  /* 0x000000143f0e2299 */ /* 0x000fe4000801160d */
[----:B------:R-:W-:Y:S01]  /*6600*/  UIADD3 UR20, -UR18, URZ, URZ ;  /* 0x0000003f12147290 */ /* 0x000fe2000fffe13f */
[----:B------:R-:W-:Y:S01]  /*6610*/  IMAD.U32 R4, R15, 0x400, R4 ;  /* 0x000004000f047824 */ /* 0x000fe200078e0004 */
[----:B------:R-:W-:Y:S01]  /*6620*/  @UP2 ULDC UR11, c[0x0][0x39c] ;  /* 0x0000e700000b2ab9 */ /* 0x000fe20000000800 */
[----:B------:R-:W-:Y:S01]  /*6630*/  @UP2 ULDC UR21, c[0x0][0x3a0] ;  /* 0x0000e80000152ab9 */ /* 0x000fe20000000800 */
[----:B------:R-:W-:-:S02]  /*6640*/  UIMAD.WIDE.U32 UR12, UR16, UR11, URZ ;  /* 0x0000000b100c72a5 */ /* 0x000fc4000f8e003f */
[----:B------:R-:W-:Y:S02]  /*6650*/  UIMAD UR11, UR15, UR20, UR52 ;  /* 0x000000140f0b72a4 */ /* 0x000fe4000f8e0234 */
[----:B------:R-:W-:Y:S01]  /*6660*/  UIMAD UR20, UR15, UR22, UR39 ;  /* 0x000000160f1472a4 */ /* 0x000fe2000f8e0227 */
[----:B------:R-:W-:Y:S01]  /*6670*/  R2UR UR39, R4 ;  /* 0x00000000042772ca */ /* 0x000fe200000e0000 */
[----:B------:R-:W-:Y:S01]  /*6680*/  @UP1 ULDC.64 UR4, c[0x0][0x390] ;  /* 0x0000e40000041ab9 */ /* 0x000fe20000000a00 */
[----:B------:R-:W-:Y:S01]  /*6690*/  UMOV UR22, UR16 ;  /* 0x0000001000167c82 */ /* 0x000fe20008000000 */
[----:B------:R-:W-:Y:S02]  /*66a0*/  @UP2 USHF.R.U32.HI UR22, URZ, UR21, UR13 ;  /* 0x000000153f162299 */ /* 0x000fe4000801160d */
[----:B------:R-:W-:Y:S02]  /*66b0*/  UIADD3 UR13, -UR17, URZ, URZ ;  /* 0x0000003f110d7290 */ /* 0x000fe4000fffe13f */
[----:B------:R-:W-:-:S02]  /*66c0*/  UIADD3 UR21, -UR14, URZ, URZ ;  /* 0x0000003f0e157290 */ /* 0x000fc4000fffe13f */
[----:B------:R-:W-:Y:S02]  /*66d0*/  UIMAD.WIDE.U32 UR6, UR61, UR4, URZ ;  /* 0x000000043d0672a5 */ /* 0x000fe4000f8e003f */
[----:B------:R-:W-:Y:S02]  /*66e0*/  UIMAD UR13, UR23, UR13, UR18 ;  /* 0x0000000d170d72a4 */ /* 0x000fe4000f8e0212 */
[----:B------:R-:W-:Y:S02]  /*66f0*/  UIMAD UR18, UR31, UR21, UR17 ;  /* 0x000000151f1272a4 */ /* 0x000fe4000f8e0211 */
[----:B------:R-:W-:Y:S02]  /*6700*/  UIADD3 UR12, -UR16, URZ, URZ ;  /* 0x0000003f100c7290 */ /* 0x000fe4000fffe13f */
[----:B------:R-:W-:Y:S01]  /*6710*/  UIADD3 UR21, -UR22, URZ, URZ ;  /* 0x0000003f16157290 */ /* 0x000fe2000fffe13f */
[----:B------:R-:W-:Y:S01]  /*6720*/  UMOV UR55, UR61 ;  /* 0x0000003d00377c82 */ /* 0x000fe20008000000 */
[----:B------:R-:W-:-:S02]  /*6730*/  @UP1 USHF.R.U32.HI UR55, URZ, UR5, UR7 ;  /* 0x000000053f371299 */ /* 0x000fc40008011607 */
[----:B------:R-:W-:Y:S01]  /*6740*/  UIMAD UR17, UR23, UR12, UR19 ;  /* 0x0000000c171172a4 */ /* 0x000fe2000f8e0213 */
[----:B------:R-:W-:Y:S01]  /*6750*/  ULDC.64 UR6, c[0x0][0x3f0] ;  /* 0x0000fc0000067ab9 */ /* 0x000fe20000000a00 */
[----:B------:R-:W-:Y:S01]  /*6760*/  ULDC.64 UR4, c[0x0][0x3c0] ;  /* 0x0000f00000047ab9 */ /* 0x000fe20000000a00 */
[----:B------:R-:W-:Y:S01]  /*6770*/  UIMAD UR21, UR31, UR21, UR16 ;  /* 0x000000151f1572a4 */ /* 0x000fe2000f8e0210 */
[----:B------:R-:W-:Y:S01]  /*6780*/  MOV R4, UR55 ;  /* 0x0000003700047c02 */ /* 0x000fe20008000f00 */
[----:B------:R-:W-:Y:S01]  /*6790*/  ULDC UR47, c[0x0][0x3ec] ;  /* 0x0000fb00002f7ab9 */ /* 0x000fe20000000800 */
[----:B------:R-:W-:Y:S02]  /*67a0*/  UIMAD UR12, UR13, UR5, UR6 ;  /* 0x000000050d0c72a4 */ /* 0x000fe4000f8e0206 */
[----:B------:R-:W-:Y:S01]  /*67b0*/  USHF.L.U32 UR10, UR10, 0x6, URZ ;  /* 0x000000060a0a7899 */ /* 0x000fe2000800063f */
[----:B------:R-:W-:Y:S01]  /*67c0*/  R2UR UR55, R4 ;  /* 0x00000000043772ca */ /* 0x000fe200000e0000 */
[----:B------:R-:W-:-:S02]  /*67d0*/  UIMAD UR11, UR11, UR4, UR47 ;  /* 0x000000040b0b72a4 */ /* 0x000fc4000f8e022f */
[----:B------:R-:W-:Y:S02]  /*67e0*/  UIMAD UR13, UR18, UR34, UR7 ;  /* 0x00000022120d72a4 */ /* 0x000fe4000f8e0207 */
[----:B------:R-:W-:Y:S02]  /*67f0*/  UIMAD UR19, UR20, UR4, UR47 ;  /* 0x00000004141372a4 */ /* 0x000fe4000f8e022f */
[----:B------:R-:W-:Y:S02]  /*6800*/  UPRMT UR39, UR39, 0x5410, URZ ;  /* 0x0000541027277896 */ /* 0x000fe4000800003f */
[----:B------:R-:W-:Y:S02]  /*6810*/  UIADD3 UR16, UR8, 0x800, URZ ;  /* 0x0000080008107890 */ /* 0x000fe4000fffe03f */
[----:B------:R-:W-:Y:S02]  /*6820*/  UIMAD UR20, UR17, UR5, UR6 ;  /* 0x00000005111472a4 */ /* 0x000fe4000f8e0206 */
[----:B------:R-:W-:Y:S01]  /*6830*/  UIMAD UR21, UR21, UR34, UR7 ;  /* 0x00000022151572a4 */ /* 0x000fe2000f8e0207 */
[----:B------:R-:W-:Y:S01]  /*6840*/  UMOV UR17, UR9 ;  /* 0x0000000900117c82 */ /* 0x000fe20008000000 */
[----:B------:R-:W-:Y:S01]  /*6850*/  UMOV UR18, UR10 ;  /* 0x0000000a00127c82 */ /* 0x000fe20008000000 */
[----:B------:R-:W-:Y:S01]  /*6860*/  @UP0 ULDC UR35, c[0x0][0x384] ;  /* 0x0000e10000230ab9 */ /* 0x000fe20000000800 */
[----:B------:R0:W-:Y:S01]  /*6870*/  UTMALDG.5D.IM2COL [UR8], [UR56], UR39 ;  /* 0x00000008380073b4 */ /* 0x0001e20008060027 */
[----:B------:R-:W-:Y:S01]  /*6880*/  @UP2 ULDC UR45, c[0x0][0x39c] ;  /* 0x0000e700002d2ab9 */ /* 0x000fe20000000800 */
[----:B------:R-:W-:Y:S01]  /*6890*/  @UP2 ULDC UR46, c[0x0][0x3a0] ;  /* 0x0000e800002e2ab9 */ /* 0x000fe20000000800 */
[----:B------:R-:W-:Y:S01]  /*68a0*/  UMOV UR50, UR42 ;  /* 0x0000002a00327c82 */ /* 0x000fe20008000000 */
[----:B------:R-:W-:Y:S01]  /*68b0*/  UMOV UR51, UR44 ;  /* 0x0000002c00337c82 */ /* 0x000fe20008000000 */
[----:B------:R1:W-:Y:S01]  /*68c0*/  UTMALDG.5D.IM2COL [UR16], [UR56], UR39 ;  /* 0x00000010380073b4 */ /* 0x0003e20008060027 */
[----:B0-----:R-:W-:Y:S01]  /*68d0*/  @UP0 ULDC UR14, c[0x0][0x384] ;  /* 0x0000e100000e0ab9 */ /* 0x001fe20000000800 */
[----:B------:R-:W-:Y:S01]  /*68e0*/  @UP0 ULDC UR11, c[0x0][0x388] ;  /* 0x0000e200000b0ab9 */ /* 0x000fe20000000800 */
[----:B------:R-:W-:Y:S01]  /*68f0*/  @UP1 ULDC.64 UR12, c[0x0][0x390] ;  /* 0x0000e400000c1ab9 */ /* 0x000fe20000000a00 */
[----:B-1----:R-:W-:Y:S01]  /*6900*/  UIMAD.WIDE.U32 UR18, UR42, UR35, URZ ;  /* 0x000000232a1272a5 */ /* 0x002fe2000f8e003f */
[----:B------:R-:W-:Y:S01]  /*6910*/  R2UR UR35, R39 ;  /* 0x00000000272372ca */ /* 0x000fe200000e0000 */
[----:B------:R-:W-:Y:S01]  /*6920*/  UIMAD.WIDE.U32 UR20, UR44, UR14, URZ ;  /* 0x0000000e2c1472a5 */ /* 0x000fe2000f8e003f */
[----:B------:R-:W-:Y:S01]  /*6930*/  UMOV UR22, UR27 ;  /* 0x0000001b00167c82 */ /* 0x000fe20008000000 */
[----:B------:R-:W-:Y:S01]  /*6940*/  @UP0 ULDC UR17, c[0x0][0x388] ;  /* 0x0000e20000110ab9 */ /* 0x000fe20000000800 */
[----:B------:R-:W-:-:S02]  /*6950*/  UIADD3 UR20, -UR27, URZ, URZ ;  /* 0x0000003f1b147290 */ /* 0x000fc4000fffe13f */
[----:B------:R-:W-:Y:S01]  /*6960*/  @UP0 UMOV UR14, UR19 ;  /* 0x00000013000e0c82 */ /* 0x000fe20008000000 */
[----:B------:R-:W-:Y:S02]  /*6970*/  UIMAD.WIDE.U32 UR18, UR27, UR45, URZ ;  /* 0x0000002d1b1272a5 */ /* 0x000fe4000f8e003f */
[----:B------:R-:W-:Y:S02]  /*6980*/  @UP0 USHF.R.U32.HI UR50, URZ, UR11, UR14 ;  /* 0x0000000b3f320299 */ /* 0x000fe4000801160e */
[----:B------:R-:W-:Y:S02]  /*6990*/  @UP2 USHF.R.U32.HI UR22, URZ, UR46, UR19 ;  /* 0x0000002e3f162299 */ /* 0x000fe40008011613 */
[----:B------:R-:W-:Y:S02]  /*69a0*/  @UP0 USHF.R.U32.HI UR51, URZ, UR17, UR21 ;  /* 0x000000113f330299 */ /* 0x000fe40008011615 */
[----:B------:R-:W-:Y:S01]  /*69b0*/  UIADD3 UR11, -UR30, URZ, URZ ;  /* 0x0000003f1e0b7290 */ /* 0x000fe2000fffe13f */
[----:B------:R-:W-:Y:S01]  /*69c0*/  MOV R16, UR50 ;  /* 0x0000003200107c02 */ /* 0x000fe20008000f00 */
[----:B------:R-:W-:-:S02]  /*69d0*/  UIADD3 UR21, -UR22, URZ, URZ ;  /* 0x0000003f16157290 */ /* 0x000fc4000fffe13f */
[----:B------:R-:W-:Y:S01]  /*69e0*/  UIMAD UR11, UR15, UR11, UR35 ;  /* 0x0000000b0f0b72a4 */ /* 0x000fe2000f8e0223 */
[----:B------:R-:W-:Y:S01]  /*69f0*/  R2UR UR35, R41 ;  /* 0x00000000292372ca */ /* 0x000fe200000e0000 */
[----:B------:R-:W-:Y:S01]  /*6a00*/  UIMAD UR20, UR23, UR20, UR30 ;  /* 0x00000014171472a4 */ /* 0x000fe2000f8e021e */
[----:B------:R-:W-:Y:S01]  /*6a10*/  MOV R15, UR51 ;  /* 0x00000033000f7c02 */ /* 0x000fe20008000f00 */
[----:B------:R-:W-:Y:S02]  /*6a20*/  UIMAD UR21, UR31, UR21, UR27 ;  /* 0x000000151f1572a4 */ /* 0x000fe4000f8e021b */
[----:B------:R-:W-:Y:S02]  /*6a30*/  UIADD3 UR16, UR8, 0x1000, URZ ;  /* 0x0000100008107890 */ /* 0x000fe4000fffe03f */
[----:B------:R-:W-:Y:S02]  /*6a40*/  UIMAD UR19, UR11, UR4, UR47 ;  /* 0x000000040b1372a4 */ /* 0x000fe4000f8e022f */
[----:B------:R-:W-:-:S02]  /*6a50*/  UIMAD UR20, UR20, UR5, UR6 ;  /* 0x00000005141472a4 */ /* 0x000fc4000f8e0206 */
[----:B------:R-:W-:Y:S01]  /*6a60*/  UIMAD UR21, UR21, UR34, UR7 ;  /* 0x00000022151572a4 */ /* 0x000fe2000f8e0207 */
[----:B------:R-:W-:Y:S01]  /*6a70*/  @UP1 ULDC.64 UR42, c[0x0][0x390] ;  /* 0x0000e400002a1ab9 */ /* 0x000fe20000000a00 */
[----:B------:R-:W-:Y:S02]  /*6a80*/  UIMAD.WIDE.U32 UR44, UR50, UR12, URZ ;  /* 0x0000000c322c72a5 */ /* 0x000fe4000f8e003f */
[----:B------:R-:W-:Y:S01]  /*6a90*/  UIMAD.WIDE.U32 UR46, UR51, UR42, URZ ;  /* 0x0000002a332e72a5 */ /* 0x000fe2000f8e003f */
[----:B------:R-:W-:Y:S01]  /*6aa0*/  R2UR UR42, R40 ;  /* 0x00000000282a72ca */ /* 0x000fe200000e0000 */
[----:B------:R-:W-:Y:S01]  /*6ab0*/  UMOV UR17, UR9 ;  /* 0x0000000900117c82 */ /* 0x000fe20008000000 */
[----:B------:R-:W-:Y:S01]  /*6ac0*/  UMOV UR18, UR10 ;  /* 0x0000000a00127c82 */ /* 0x000fe20008000000 */
[----:B------:R-:W-:Y:S01]  /*6ad0*/  @UP0 ULDC UR12, c[0x0][0x384] ;  /* 0x0000e100000c0ab9 */ /* 0x000fe20000000800 */
[----:B------:R0:W-:Y:S01]  /*6ae0*/  UTMALDG.5D.IM2COL [UR16], [UR56], UR39 ;  /* 0x00000010380073b4 */ /* 0x0001e20008060027 */
[----:B------:R-:W-:Y:S01]  /*6af0*/  @UP2 ULDC UR27, c[0x0][0x39c] ;  /* 0x0000e700001b2ab9 */ /* 0x000fe20000000800 */
[----:B------:R-:W-:Y:S01]  /*6b00*/  UMOV UR14, UR24 ;  /* 0x00000018000e7c82 */ /* 0x000fe20008000000 */
[----:B------:R-:W-:Y:S01]  /*6b10*/  UMOV UR53, UR50 ;  /* 0x0000003200357c82 */ /* 0x000fe20008000000 */
[----:B------:R-:W-:Y:S01]  /*6b20*/  UMOV UR30, UR29 ;  /* 0x0000001d001e7c82 */ /* 0x000fe20008000000 */
[----:B------:R-:W-:Y:S01]  /*6b30*/  @UP1 USHF.R.U32.HI UR53, URZ, UR13, UR45 ;  /* 0x0000000d3f351299 */ /* 0x000fe2000801162d */
[----:B------:R-:W-:Y:S01]  /*6b40*/  R2UR UR46, R43 ;  /* 0x000000002b2e72ca */ /* 0x000fe200000e0000 */
[----:B------:R-:W-:Y:S01]  /*6b50*/  @UP2 ULDC UR11, c[0x0][0x3a0] ;  /* 0x0000e800000b2ab9 */ /* 0x000fe20000000800 */
[----:B------:R-:W-:Y:S01]  /*6b60*/  UMOV UR45, UR51 ;  /* 0x00000033002d7c82 */ /* 0x000fe20008000000 */
[----:B------:R-:W-:Y:S01]  /*6b70*/  @UP1 USHF.R.U32.HI UR45, URZ, UR43, UR47 ;  /* 0x0000002b3f2d1299 */ /* 0x000fe2000801162f */
[----:B------:R-:W-:Y:S01]  /*6b80*/  ULDC UR44, c[0x0][0x3ec] ;  /* 0x0000fb00002c7ab9 */ /* 0x000fe20000000800 */
[----:B------:R-:W-:Y:S01]  /*6b90*/  MOV R5, UR53 ;  /* 0x0000003500057c02 */ /* 0x000fe20008000f00 */
[----:B------:R-:W-:-:S02]  /*6ba0*/  UIADD3 UR50, UR10, 0x20, URZ ;  /* 0x000000200a327890 */ /* 0x000fc4000fffe03f */
[----:B0-----:R-:W-:Y:S01]  /*6bb0*/  UIMAD.WIDE.U32 UR18, UR24, UR12, URZ ;  /* 0x0000000c181272a5 */ /* 0x001fe2000f8e003f */
[----:B------:R-:W-:Y:S01]  /*6bc0*/  @UP0 ULDC UR20, c[0x0][0x388] ;  /* 0x0000e20000140ab9 */ /* 0x000fe20000000800 */
[----:B------:R-:W-:Y:S01]  /*6bd0*/  UIMAD.WIDE.U32 UR16, UR29, UR27, URZ ;  /* 0x0000001b1d1072a5 */ /* 0x000fe2000f8e003f */
[----:B------:R-:W-:Y:S01]  /*6be0*/  @UP2 ULDC UR22, c[0x0][0x39c] ;  /* 0x0000e70000162ab9 */ /* 0x000fe20000000800 */
[----:B------:R-:W-:Y:S01]  /*6bf0*/  @UP2 ULDC UR21, c[0x0][0x3a0] ;  /* 0x0000e80000152ab9 */ /* 0x000fe20000000800 */
[----:B------:R-:W-:Y:S02]  /*6c00*/  @UP0 USHF.R.U32.HI UR14, URZ, UR20, UR19 ;  /* 0x000000143f0e0299 */ /* 0x000fe40008011613 */
[----:B------:R-:W-:Y:S02]  /*6c10*/  UIADD3 UR27, -UR26, URZ, URZ ;  /* 0x0000003f1a1b7290 */ /* 0x000fe4000fffe13f */
[----:B------:R-:W-:Y:S02]  /*6c20*/  UIMAD.WIDE.U32 UR18, UR25, UR22, URZ ;  /* 0x00000016191272a5 */ /* 0x000fe4000f8e003f */
[----:B------:R-:W-:Y:S01]  /*6c30*/  @UP2 USHF.R.U32.HI UR30, URZ, UR21, UR17 ;  /* 0x000000153f1e2299 */ /* 0x000fe20008011611 */
[----:B------:R-:W-:Y:S01]  /*6c40*/  @UP1 ULDC.64 UR12, c[0x0][0x390] ;  /* 0x0000e400000c1ab9 */ /* 0x000fe20000000a00 */
[----:B------:R-:W-:Y:S01]  /*6c50*/  UIMAD UR27, UR15, UR27, UR42 ;  /* 0x0000001b0f1b72a4 */ /* 0x000fe2000f8e022a */
[----:B------:R-:W-:Y:S01]  /*6c60*/  UMOV UR22, UR25 ;  /* 0x0000001900167c82 */ /* 0x000fe20008000000 */
[----:B------:R-:W-:-:S02]  /*6c70*/  @UP2 USHF.R.U32.HI UR22, URZ, UR11, UR19 ;  /* 0x0000000b3f162299 */ /* 0x000fc40008011613 */
[----:B------:R-:W-:Y:S02]  /*6c80*/  UIMAD.WIDE.U32 UR42, UR14, UR12, URZ ;  /* 0x0000000c0e2a72a5 */ /* 0x000fe4000f8e003f */
[----:B------:R-:W-:Y:S02]  /*6c90*/  UIADD3 UR12, -UR30, URZ, URZ ;  /* 0x0000003f1e0c7290 */ /* 0x000fe4000fffe13f */
[----:B------:R-:W-:Y:S02]  /*6ca0*/  UIADD3 UR11, -UR29, URZ, URZ ;  /* 0x0000003f1d0b7290 */ /* 0x000fe4000fffe13f */
[----:B------:R-:W-:Y:S01]  /*6cb0*/  UIADD3 UR20, -UR28, URZ, URZ ;  /* 0x0000003f1c147290 */ /* 0x000fe2000fffe13f */
[----:B------:R-:W-:Y:S01]  /*6cc0*/  R2UR UR42, R42 ;  /* 0x000000002a2a72ca */ /* 0x000fe200000e0000 */
[----:B------:R-:W-:Y:S02]  /*6cd0*/  UIMAD UR29, UR31, UR12, UR29 ;  /* 0x0000000c1f1d72a4 */ /* 0x000fe4000f8e021d */
[----:B------:R-:W-:-:S02]  /*6ce0*/  UIMAD UR26, UR23, UR11, UR26 ;  /* 0x0000000b171a72a4 */ /* 0x000fc4000f8e021a */
[----:B------:R-:W-:Y:S02]  /*6cf0*/  UIADD3 UR12, -UR25, URZ, URZ ;  /* 0x0000003f190c7290 */ /* 0x000fe4000fffe13f */
[----:B------:R-:W-:Y:S02]  /*6d00*/  UIADD3 UR11, -UR22, URZ, URZ ;  /* 0x0000003f160b7290 */ /* 0x000fe4000fffe13f */
[----:B------:R-:W-:Y:S02]  /*6d10*/  UIMAD UR20, UR15, UR20, UR35 ;  /* 0x000000140f1472a4 */ /* 0x000fe4000f8e0223 */
[----:B------:R-:W-:Y:S02]  /*6d20*/  UIMAD UR12, UR23, UR12, UR28 ;  /* 0x0000000c170c72a4 */ /* 0x000fe4000f8e021c */
[----:B------:R-:W-:Y:S02]  /*6d30*/  UIMAD UR11, UR31, UR11, UR25 ;  /* 0x0000000b1f0b72a4 */ /* 0x000fe4000f8e0219 */
[----:B------:R-:W-:-:S02]  /*6d40*/  UIADD3 UR24, UR8, 0x1800, URZ ;  /* 0x0000180008187890 */ /* 0x000fc4000fffe03f */
[----:B------:R-:W-:Y:S02]  /*6d50*/  UIMAD UR27, UR27, UR4, UR44 ;  /* 0x000000041b1b72a4 */ /* 0x000fe4000f8e022c */
[----:B------:R-:W-:Y:S02]  /*6d60*/  UIMAD UR19, UR20, UR4, UR44 ;  /* 0x00000004141372a4 */ /* 0x000fe4000f8e022c */
[----:B------:R-:W-:Y:S02]  /*6d70*/  UIMAD UR28, UR26, UR5, UR6 ;  /* 0x000000051a1c72a4 */ /* 0x000fe4000f8e0206 */
[----:B------:R-:W-:Y:S02]  /*6d80*/  UIMAD UR29, UR29, UR34, UR7 ;  /* 0x000000221d1d72a4 */ /* 0x000fe4000f8e0207 */
[----:B------:R-:W-:Y:S02]  /*6d90*/  UIADD3 UR16, UR8, 0x2000, URZ ;  /* 0x0000200008107890 */ /* 0x000fe4000fffe03f */
[----:B------:R-:W-:-:S02]  /*6da0*/  UIMAD UR20, UR12, UR5, UR6 ;  /* 0x000000050c1472a4 */ /* 0x000fc4000f8e0206 */
[----:B------:R-:W-:Y:S01]  /*6db0*/  UIMAD UR21, UR11, UR34, UR7 ;  /* 0x000000220b1572a4 */ /* 0x000fe2000f8e0207 */
[----:B------:R-:W-:Y:S01]  /*6dc0*/  UMOV UR25, UR9 ;  /* 0x0000000900197c82 */ /* 0x000fe20008000000 */
[----:B------:R-:W-:Y:S01]  /*6dd0*/  UMOV UR26, UR10 ;  /* 0x0000000a001a7c82 */ /* 0x000fe20008000000 */
[----:B------:R-:W-:Y:S01]  /*6de0*/  UMOV UR17, UR9 ;  /* 0x0000000900117c82 */ /* 0x000fe20008000000 */
[----:B------:R-:W-:Y:S01]  /*6df0*/  UMOV UR18, UR10 ;  /* 0x0000000a00127c82 */ /* 0x000fe20008000000 */
[----:B------:R0:W-:Y:S01]  /*6e00*/  UTMALDG.5D.IM2COL [UR24], [UR56], UR39 ;  /* 0x00000018380073b4 */ /* 0x0001e20008060027 */
[----:B------:R-:W-:Y:S01]  /*6e10*/  @UP0 ULDC UR35, c[0x0][0x384] ;  /* 0x0000e10000230ab9 */ /* 0x000fe20000000800 */
[----:B------:R-:W-:Y:S01]  /*6e20*/  UMOV UR11, UR41 ;  /* 0x00000029000b7c82 */ /* 0x000fe20008000000 */
[----:B------:R-:W-:Y:S01]  /*6e30*/  UMOV UR47, UR14 ;  /* 0x0000000e002f7c82 */ /* 0x000fe20008000000 */
[----:B------:R-:W-:-:S03]  /*6e40*/  @UP1 USHF.R.U32.HI UR47, URZ, UR13, UR43 ;  /* 0x0000000d3f2f1299 */ /* 0x000fc6000801162b */
[----:B------:R-:W-:Y:S01]  /*6e50*/  @UP1 ULDC.64 UR12, c[0x0][0x390] ;  /* 0x0000e400000c1ab9 */ /* 0x000fe20000000a00 */
[----:B------:R1:W-:Y:S01]  /*6e60*/  UTMALDG.5D.IM2COL [UR16], [UR56], UR39 ;  /* 0x00000010380073b4 */ /* 0x0003e20008060027 */
[----:B0-----:R-:W-:Y:S01]  /*6e70*/  @UP2 ULDC UR25, c[0x0][0x39c] ;  /* 0x0000e70000192ab9 */ /* 0x001fe20000000800 */
[----:B------:R-:W-:Y:S01]  /*6e80*/  UIADD3 UR27, -UR38, URZ, URZ ;  /* 0x0000003f261b7290 */ /* 0x000fe2000fffe13f */
[----:B------:R-:W-:Y:S01]  /*6e90*/  UMOV UR30, UR33 ;  /* 0x00000021001e7c82 */ /* 0x000fe20008000000 */
[----:B------:R-:W-:Y:S02]  /*6ea0*/  UIADD3 UR28, -UR33, URZ, URZ ;  /* 0x0000003f211c7290 */ /* 0x000fe4000fffe13f */
[----:B------:R-:W-:Y:S02]  /*6eb0*/  UIMAD UR27, UR15, UR27, UR42 ;  /* 0x0000001b0f1b72a4 */ /* 0x000fe4000f8e022a */
[----:B-1----:R-:W-:Y:S01]  /*6ec0*/  UIMAD.WIDE.U32 UR18, UR41, UR35, URZ ;  /* 0x00000023291272a5 */ /* 0x002fe2000f8e003f */
[----:B------:R-:W-:Y:S01]  /*6ed0*/  @UP0 ULDC UR20, c[0x0][0x388] ;  /* 0x0000e20000140ab9 */ /* 0x000fe20000000800 */
[----:B------:R-:W-:Y:S01]  /*6ee0*/  @UP2 ULDC UR22, c[0x0][0x3a0] ;  /* 0x0000e80000162ab9 */ /* 0x000fe20000000800 */
[----:B------:R-:W-:Y:S01]  /*6ef0*/  @UP2 ULDC UR21, c[0x0][0x39c] ;  /* 0x0000e70000152ab9 */ /* 0x000fe20000000800 */
[----:B------:R-:W-:Y:S01]  /*6f00*/  @UP2 ULDC UR17, c[0x0][0x3a0] ;  /* 0x0000e80000112ab9 */ /* 0x000fe20000000800 */
[----:B------:R-:W-:-:S02]  /*6f10*/  UIMAD UR28, UR23, UR28, UR38 ;  /* 0x0000001c171c72a4 */ /* 0x000fc4000f8e0226 */
[----:B------:R-:W-:Y:S01]  /*6f20*/  @UP0 UMOV UR26, UR19 ;  /* 0x00000013001a0c82 */ /* 0x000fe20008000000 */
[----:B------:R-:W-:Y:S02]  /*6f30*/  UIMAD.WIDE.U32 UR18, UR33, UR25, URZ ;  /* 0x00000019211272a5 */ /* 0x000fe4000f8e003f */
[----:B------:R-:W-:Y:S02]  /*6f40*/  @UP0 USHF.R.U32.HI UR11, URZ, UR20, UR26 ;  /* 0x000000143f0b0299 */ /* 0x000fe4000801161a */
[----:B------:R-:W-:Y:S02]  /*6f50*/  UIADD3 UR20, -UR37, URZ, URZ ;  /* 0x0000003f25147290 */ /* 0x000fe4000fffe13f */
[----:B------:R-:W-:Y:S02]  /*6f60*/  @UP2 USHF.R.U32.HI UR30, URZ, UR22, UR19 ;  /* 0x000000163f1e2299 */ /* 0x000fe40008011613 */
[----:B------:R-:W-:Y:S02]  /*6f70*/  UIMAD.WIDE.U32 UR18, UR36, UR21, URZ ;  /* 0x00000015241272a5 */ /* 0x000fe4000f8e003f */
[----:B------:R-:W-:-:S02]  /*6f80*/  UIMAD.WIDE.U32 UR42, UR11, UR12, URZ ;  /* 0x0000000c0b2a72a5 */ /* 0x000fc4000f8e003f */
[----:B------:R-:W-:Y:S01]  /*6f90*/  UIMAD UR20, UR15, UR20, UR46 ;  /* 0x000000140f1472a4 */ /* 0x000fe2000f8e022e */
[----:B------:R-:W-:Y:S01]  /*6fa0*/  UMOV UR22, UR36 ;  /* 0x0000002400167c82 */ /* 0x000fe20008000000 */
[----:B------:R-:W-:Y:S02]  /*6fb0*/  UIADD3 UR12, -UR36, URZ, URZ ;  /* 0x0000003f240c7290 */ /* 0x000fe4000fffe13f */
[----:B------:R-:W-:Y:S01]  /*6fc0*/  @UP2 USHF.R.U32.HI UR22, URZ, UR17, UR19 ;  /* 0x000000113f162299 */ /* 0x000fe20008011613 */
[----:B------:R-:W-:Y:S01]  /*6fd0*/  R2UR UR42, R38 ;  /* 0x00000000262a72ca */ /* 0x000fe200000e0000 */
[----:B------:R-:W-:Y:S02]  /*6fe0*/  UIMAD UR19, UR20, UR4, UR44 ;  /* 0x00000004141372a4 */ /* 0x000fe4000f8e022c */
[----:B------:R-:W-:Y:S02]  /*6ff0*/  UIMAD UR20, UR23, UR12, UR37 ;  /* 0x0000000c171472a4 */ /* 0x000fe4000f8e0225 */
[----:B------:R-:W-:-:S02]  /*7000*/  UIADD3 UR29, -UR30, URZ, URZ ;  /* 0x0000003f1e1d7290 */ /* 0x000fc4000fffe13f */
[----:B------:R-:W-:Y:S02]  /*7010*/  UIADD3 UR12, -UR22, URZ, URZ ;  /* 0x0000003f160c7290 */ /* 0x000fe4000fffe13f */
[----:B------:R-:W-:Y:S02]  /*7020*/  UIMAD UR29, UR31, UR29, UR33 ;  /* 0x0000001d1f1d72a4 */ /* 0x000fe4000f8e0221 */
[----:B------:R-:W-:Y:S02]  /*7030*/  UIMAD UR12, UR31, UR12, UR36 ;  /* 0x0000000c1f0c72a4 */ /* 0x000fe4000f8e0224 */
[----:B------:R-:W-:Y:S02]  /*7040*/  UIADD3 UR24, UR8, 0x2800, URZ ;  /* 0x0000280008187890 */ /* 0x000fe4000fffe03f */
[----:B------:R-:W-:Y:S02]  /*7050*/  UIMAD UR27, UR27, UR4, UR44 ;  /* 0x000000041b1b72a4 */ /* 0x000fe4000f8e022c */
[----:B------:R-:W-:-:S02]  /*7060*/  UIMAD UR28, UR28, UR5, UR6 ;  /* 0x000000051c1c72a4 */ /* 0x000fc4000f8e0206 */
[----:B------:R-:W-:Y:S02]  /*7070*/  UIMAD UR29, UR29, UR34, UR7 ;  /* 0x000000221d1d72a4 */ /* 0x000fe4000f8e0207 */
[----:B------:R-:W-:Y:S02]  /*7080*/  UIADD3 UR16, UR8, 0x3000, URZ ;  /* 0x0000300008107890 */ /* 0x000fe4000fffe03f */
[----:B------:R-:W-:Y:S02]  /*7090*/  UIMAD UR20, UR20, UR5, UR6 ;  /* 0x00000005141472a4 */ /* 0x000fe4000f8e0206 */
[----:B------:R-:W-:Y:S01]  /*70a0*/  UIMAD UR21, UR12, UR34, UR7 ;  /* 0x000000220c1572a4 */ /* 0x000fe2000f8e0207 */
[----:B------:R-:W-:Y:S02]  /*70b0*/  UMOV UR25, UR9 ;  /* 0x0000000900197c82 */ /* 0x000fe40008000000 */
[----:B------:R-:W-:Y:S01]  /*70c0*/  UMOV UR12, UR11 ;  /* 0x0000000b000c7c82 */ /* 0x000fe20008000000 */
[----:B------:R-:W-:Y:S01]  /*70d0*/  UMOV UR26, UR10 ;  /* 0x0000000a001a7c82 */ /* 0x000fe20008000000 */
[----:B------:R-:W-:Y:S01]  /*70e0*/  @UP1 USHF.R.U32.HI UR12, URZ, UR13, UR43 ;  /* 0x0000000d3f0c1299 */ /* 0x000fe2000801162b */
[----:B------:R0:W-:Y:S01]  /*70f0*/  UTMALDG.5D.IM2COL [UR24], [UR56], UR39 ;  /* 0x00000018380073b4 */ /* 0x0001e20008060027 */
[----:B------:R-:W-:Y:S01]  /*7100*/  UMOV UR17, UR9 ;  /* 0x0000000900117c82 */ /* 0x000fe20008000000 */
[----:B------:R-:W-:Y:S01]  /*7110*/  UMOV UR18, UR10 ;  /* 0x0000000a00127c82 */ /* 0x000fe20008000000 */
[----:B------:R-:W-:Y:S01]  /*7120*/  @UP2 ULDC UR13, c[0x0][0x39c] ;  /* 0x0000e700000d2ab9 */ /* 0x000fe20000000800 */
[----:B------:R-:W-:Y:S01]  /*7130*/  @UP2 ULDC UR35, c[0x0][0x39c] ;  /* 0x0000e70000232ab9 */ /* 0x000fe20000000800 */
[----:B------:R-:W-:Y:S01]  /*7140*/  @UP2 ULDC UR33, c[0x0][0x3a0] ;  /* 0x0000e80000212ab9 */ /* 0x000fe20000000800 */
[----:B------:R-:W-:Y:S01]  /*7150*/  UMOV UR46, UR40 ;  /* 0x00000028002e7c82 */ /* 0x000fe20008000000 */
[----:B------:R-:W-:Y:S01]  /*7160*/  UMOV UR41, UR54 ;  /* 0x0000003600297c82 */ /* 0x000fe20008000000 */
[----:B------:R1:W-:Y:S01]  /*7170*/  UTMALDG.5D.IM2COL [UR16], [UR56], UR39 ;  /* 0x00000010380073b4 */ /* 0x0003e20008060027 */
[----:B------:R-:W-:Y:S01]  /*7180*/  UIADD3 UR37, UR8, 0xc00, URZ ;  /* 0x00000c0008257890 */ /* 0x000fe2000fffe03f */
[----:B------:R-:W-:Y:S01]  /*7190*/  UMOV UR36, UR41 ;  /* 0x0000002900247c82 */ /* 0x000fe20008000000 */
[----:B------:R-:W-:-:S04]  /*71a0*/  UMOV UR38, UR47 ;  /* 0x0000002f00267c82 */ /* 0x000fc80008000000 */
[----:B------:R-:W-:Y:S01]  /*71b0*/  IMAD.U32 R17, RZ, RZ, UR37 ;  /* 0x00000025ff117e24 */ /* 0x000fe2000f8e00ff */
[----:B------:R-:W-:Y:S01]  /*71c0*/  UMOV UR37, UR58 ;  /* 0x0000003a00257c82 */ /* 0x000fe20008000000 */
[----:B0-----:R-:W-:Y:S01]  /*71d0*/  @UP2 ULDC UR29, c[0x0][0x3a0] ;  /* 0x0000e800001d2ab9 */ /* 0x001fe20000000800 */
[----:B------:R-:W-:Y:S01]  /*71e0*/  UIADD3 UR30, -UR49, URZ, URZ ;  /* 0x0000003f311e7290 */ /* 0x000fe2000fffe13f */
[----:B------:R-:W-:Y:S01]  /*71f0*/  @UP2 ULDC UR28, c[0x0][0x39c] ;  /* 0x0000e700001c2ab9 */ /* 0x000fe20000000800 */
[----:B------:R-:W-:Y:S02]  /*7200*/  @UP2 ULDC UR27, c[0x0][0x39c] ;  /* 0x0000e700001b2ab9 */ /* 0x000fe40000000800 */
[----:B------:R-:W-:Y:S01]  /*7210*/  UIMAD UR30, UR15, UR30, UR52 ;  /* 0x0000001e0f1e72a4 */ /* 0x000fe2000f8e0234 */
[----:B------:R-:W-:Y:S01]  /*7220*/  @UP2 ULDC UR24, c[0x0][0x3a0] ;  /* 0x0000e80000182ab9 */ /* 0x000fe20000000800 */
[----:B-1----:R-:W-:Y:S01]  /*7230*/  UIMAD.WIDE.U32 UR18, UR48, UR13, URZ ;  /* 0x0000000d301272a5 */ /* 0x002fe2000f8e003f */
[----:B------:R-:W-:Y:S01]  /*7240*/  R2UR UR13, R37 ;  /* 0x00000000250d72ca */ /* 0x000fe200000e0000 */
[----:B------:R-:W-:Y:S01]  /*7250*/  UIMAD.WIDE.U32 UR20, UR40, UR35, URZ ;  /* 0x00000023281472a5 */ /* 0x000fe2000f8e003f */
[----:B------:R-:W-:Y:S01]  /*7260*/  UMOV UR22, UR48 ;  /* 0x0000003000167c82 */ /* 0x000fe20008000000 */
[----:B------:R-:W-:-:S02]  /*7270*/  @UP2 USHF.R.U32.HI UR22, URZ, UR33, UR19 ;  /* 0x000000213f162299 */ /* 0x000fc40008011613 */
[----:B------:R-:W-:Y:S02]  /*7280*/  UIADD3 UR20, -UR48, URZ, URZ ;  /* 0x0000003f30147290 */ /* 0x000fe4000fffe13f */
[----:B------:R-:W-:Y:S02]  /*7290*/  @UP2 USHF.R.U32.HI UR46, URZ, UR29, UR21 ;  /* 0x0000001d3f2e2299 */ /* 0x000fe40008011615 */
[----:B------:R-:W-:Y:S02]  /*72a0*/  UIADD3 UR19, -UR32, URZ, URZ ;  /* 0x0000003f20137290 */ /* 0x000fe4000fffe13f */
[----:B------:R-:W-:Y:S02]  /*72b0*/  UIADD3 UR21, -UR22, URZ, URZ ;  /* 0x0000003f16157290 */ /* 0x000fe4000fffe13f */
[----:B------:R-:W-:Y:S02]  /*72c0*/  UIMAD UR20, UR23, UR20, UR32 ;  /* 0x00000014171472a4 */ /* 0x000fe4000f8e0220 */
[----:B------:R-:W-:-:S02]  /*72d0*/  UIADD3 UR29, -UR40, URZ, URZ ;  /* 0x0000003f281d7290 */ /* 0x000fc4000fffe13f */
[----:B------:R-:W-:Y:S02]  /*72e0*/  UIADD3 UR32, -UR46, URZ, URZ ;  /* 0x0000003f2e207290 */ /* 0x000fe4000fffe13f */
[----:B------:R-:W-:Y:S02]  /*72f0*/  UIMAD UR19, UR15, UR19, UR13 ;  /* 0x000000130f1372a4 */ /* 0x000fe4000f8e020d */
[----:B------:R-:W-:Y:S02]  /*7300*/  UIMAD UR21, UR31, UR21, UR48 ;  /* 0x000000151f1572a4 */ /* 0x000fe4000f8e0230 */
[----:B------:R-:W-:Y:S02]  /*7310*/  UIMAD UR29, UR23, UR29, UR49 ;  /* 0x0000001d171d72a4 */ /* 0x000fe4000f8e0231 */
[----:B------:R-:W-:Y:S02]  /*7320*/  UIMAD UR32, UR31, UR32, UR40 ;  /* 0x000000201f2072a4 */ /* 0x000fe4000f8e0228 */
[----:B------:R-:W-:-:S02]  /*7330*/  UIADD3 UR16, UR8, 0x3800, URZ ;  /* 0x0000380008107890 */ /* 0x000fc4000fffe03f */
[----:B------:R-:W-:Y:S02]  /*7340*/  UIMAD UR19, UR19, UR4, UR44 ;  /* 0x00000004131372a4 */ /* 0x000fe4000f8e022c */
[----:B------:R-:W-:Y:S02]  /*7350*/  UIMAD UR20, UR20, UR5, UR6 ;  /* 0x00000005141472a4 */ /* 0x000fe4000f8e0206 */
[----:B------:R-:W-:Y:S02]  /*7360*/  UIMAD UR21, UR21, UR34, UR7 ;  /* 0x00000022151572a4 */ /* 0x000fe4000f8e0207 */
[----:B------:R-:W-:Y:S02]  /*7370*/  UIADD3 UR48, UR8, 0x400, URZ ;  /* 0x0000040008307890 */ /* 0x000fe4000fffe03f */
[----:B------:R-:W-:Y:S02]  /*7380*/  UIMAD UR51, UR30, UR4, UR44 ;  /* 0x000000041e3372a4 */ /* 0x000fe4000f8e022c */
[----:B------:R-:W-:-:S02]  /*7390*/  UIMAD UR52, UR29, UR5, UR6 ;  /* 0x000000051d3472a4 */ /* 0x000fc4000f8e0206 */
[----:B------:R-:W-:Y:S01]  /*73a0*/  UIMAD UR53, UR32, UR34, UR7 ;  /* 0x00000022203572a4 */ /* 0x000fe2000f8e0207 */
[----:B------:R-:W-:Y:S01]  /*73b0*/  UMOV UR18, UR10 ;  /* 0x0000000a00127c82 */ /* 0x000fe20008000000 */
[----:B------:R-:W-:Y:S01]  /*73c0*/  UMOV UR54, UR46 ;  /* 0x0000002e00367c82 */ /* 0x000fe20008000000 */
[----:B------:R-:W-:Y:S01]  /*73d0*/  UMOV UR49, UR9 ;  /* 0x0000000900317c82 */ /* 0x000fe20008000000 */
[----:B------:R0:W-:Y:S01]  /*73e0*/  UTMALDG.5D.IM2COL [UR16], [UR56], UR39 ;  /* 0x00000010380073b4 */ /* 0x0001e20008060027 */
[----:B------:R-:W-:Y:S01]  /*73f0*/  @UP2 ULDC UR26, c[0x0][0x3a0] ;  /* 0x0000e800001a2ab9 */ /* 0x000fe20000000800 */
[----:B------:R-:W-:Y:S01]  /*7400*/  @UP2 ULDC UR35, c[0x0][0x39c] ;  /* 0x0000e70000232ab9 */ /* 0x000fe20000000800 */
[----:B------:R-:W-:Y:S01]  /*7410*/  @UP2 ULDC UR25, c[0x0][0x39c] ;  /* 0x0000e70000192ab9 */ /* 0x000fe20000000800 */
[----:B------:R-:W-:Y:S01]  /*7420*/  @UP2 ULDC UR33, c[0x0][0x3a0] ;  /* 0x0000e80000212ab9 */ /* 0x000fe20000000800 */
[----:B------:R-:W-:Y:S01]  /*7430*/  @UP2 ULDC UR29, c[0x0][0x39c] ;  /* 0x0000e700001d2ab9 */ /* 0x000fe20000000800 */
[----:B------:R-:W-:Y:S01]  /*7440*/  @UP2 ULDC UR30, c[0x0][0x39c] ;  /* 0x0000e700001e2ab9 */ /* 0x000fe20000000800 */
[----:B------:R-:W-:Y:S01]  /*7450*/  @UP2 ULDC UR32, c[0x0][0x39c] ;  /* 0x0000e70000202ab9 */ /* 0x000fe20000000800 */
[----:B------:R1:W-:Y:S01]  /*7460*/  UTMALDG.5D.IM2COL [UR48], [UR56], UR39 ;  /* 0x00000030380073b4 */ /* 0x0003e20008060027 */
[----:B------:R-:W-:Y:S01]  /*7470*/  UIADD3 UR40, UR8, 0x2400, URZ ;  /* 0x0000240008287890 */ /* 0x000fe2000fffe03f */
[----:B------:R-:W-:Y:S01]  /*7480*/  MOV R47, UR49 ;  /* 0x00000031002f7c02 */ /* 0x000fe20008000f00 */
[----:B0-----:R-:W-:-:S02]  /*7490*/  UIMAD.WIDE.U32 UR18, UR58, UR28, URZ ;  /* 0x0000001c3a1272a5 */ /* 0x001fc4000f8e003f */
[----:B------:R-:W-:Y:S02]  /*74a0*/  UIMAD.WIDE.U32 UR16, UR41, UR27, URZ ;  /* 0x0000001b291072a5 */ /* 0x000fe4000f8e003f */
[----:B------:R-:W-:Y:S02]  /*74b0*/  @UP2 USHF.R.U32.HI UR37, URZ, UR24, UR19 ;  /* 0x000000183f252299 */ /* 0x000fe40008011613 */
[----:B------:R-:W-:Y:S01]  /*74c0*/  @UP2 USHF.R.U32.HI UR36, URZ, UR26, UR17 ;  /* 0x0000001a3f242299 */ /* 0x000fe20008011611 */
[----:B-1----:R-:W-:Y:S01]  /*74d0*/  R2UR UR53, R5 ;  /* 0x00000000053572ca */ /* 0x002fe200000e0000 */
[----:B------:R-:W-:Y:S01]  /*74e0*/  UIMAD.WIDE.U32 UR16, UR55, UR25, URZ ;  /* 0x00000019371072a5 */ /* 0x000fe2000f8e003f */
[----:B------:R-:W-:Y:S01]  /*74f0*/  R2UR UR51, R15 ;  /* 0x000000000f3372ca */ /* 0x000fe200000e0000 */
[----:B------:R-:W-:Y:S01]  /*7500*/  @UP2 ULDC UR22, c[0x0][0x3a0] ;  /* 0x0000e80000162ab9 */ /* 0x000fe20000000800 */
[----:B------:R-:W-:Y:S01]  /*7510*/  R2UR UR50, R16 ;  /* 0x00000000103272ca */ /* 0x000fe200000e0000 */
[----:B------:R-:W-:Y:S01]  /*7520*/  UIADD3 UR24, UR8, 0x1400, URZ ;  /* 0x0000140008187890 */ /* 0x000fe2000fffe03f */
[----:B------:R-:W-:Y:S01]  /*7530*/  IMAD.U32 R4, RZ, RZ, UR36 ;  /* 0x00000024ff047e24 */ /* 0x000fe2000f8e00ff */
[----:B------:R-:W-:Y:S01]  /*7540*/  UMOV UR54, UR55 ;  /* 0x0000003700367c82 */ /* 0x000fe20008000000 */
[----:B------:R-:W-:Y:S01]  /*7550*/  @UP2 USHF.R.U32.HI UR54, URZ, UR33, UR17 ;  /* 0x000000213f362299 */ /* 0x000fe20008011611 */
[----:B------:R-:W-:Y:S01]  /*7560*/  VIADD R15, R14, 0x1 ;  /* 0x000000010e0f7836 */ /* 0x000fe20000000000 */
[----:B------:R-:W-:Y:S01]  /*7570*/  UIMAD.WIDE.U32 UR16, UR45, UR30, URZ ;  /* 0x0000001e2d1072a5 */ /* 0x000fe2000f8e003f */
[----:B------:R-:W-:Y:S01]  /*7580*/  IMAD.U32 R49, RZ, RZ, UR24 ;  /* 0x00000018ff317e24 */ /* 0x000fe2000f8e00ff */
[----:B------:R-:W-:Y:S01]  /*7590*/  @UP2 ULDC UR21, c[0x0][0x3a0] ;  /* 0x0000e80000152ab9 */ /* 0x000fe20000000800 */
[----:B------:R-:W-:Y:S01]  /*75a0*/  UIMAD.WIDE.U32 UR18, UR53, UR35, URZ ;  /* 0x00000023351272a5 */ /* 0x000fe2000f8e003f */
[----:B------:R-:W-:Y:S01]  /*75b0*/  R2UR UR35, R40 ;  /* 0x00000000282372ca */ /* 0x000fe200000e0000 */
[----:B------:R-:W-:Y:S01]  /*75c0*/  UMOV UR46, UR53 ;  /* 0x00000035002e7c82 */ /* 0x000fe20008000000 */
[----:B------:R-:W-:Y:S01]  /*75d0*/  @UP2 ULDC UR20, c[0x0][0x3a0] ;  /* 0x0000e80000142ab9 */ /* 0x000fe20000000800 */
[----:B------:R-:W-:Y:S01]  /*75e0*/  @UP2 USHF.R.U32.HI UR46, URZ, UR22, UR19 ;  /* 0x000000163f2e2299 */ /* 0x000fe20008011613 */
[----:B------:R-:W-:Y:S01]  /*75f0*/  R2UR UR33, R4 ;  /* 0x00000000042172ca */ /* 0x000fe200000e0000 */
[----:B------:R-:W-:Y:S01]  /*7600*/  UIMAD.WIDE.U32 UR18, UR47, UR29, URZ ;  /* 0x0000001d2f1272a5 */ /* 0x000fe2000f8e003f */
[----:B------:R-:W-:Y:S01]  /*7610*/  MOV R16, UR54 ;  /* 0x0000003600107c02 */ /* 0x000fe20008000f00 */
[----:B------:R-:W-:Y:S01]  /*7620*/  UIADD3 UR18, -UR59, URZ, URZ ;  /* 0x0000003f3b127290 */ /* 0x000fe2000fffe13f */
[----:B------:R-:W-:Y:S01]  /*7630*/  IMAD R14, R12, 0x2000, R9 ;  /* 0x000020000c0e7824 */ /* 0x000fe200078e0209 */
[----:B------:R-:W-:Y:S01]  /*7640*/  UMOV UR22, UR45 ;  /* 0x0000002d00167c82 */ /* 0x000fe20008000000 */
[----:B------:R-:W-:Y:S01]  /*7650*/  @UP2 USHF.R.U32.HI UR22, URZ, UR21, UR17 ;  /* 0x000000153f162299 */ /* 0x000fe20008011611 */
[----:B------:R-:W0:Y:S01]  /*7660*/  LDC.64 R4, c[0x0][0x3e0] ;  /* 0x0000f800ff047b82 */ /* 0x000e220000000a00 */
[----:B------:R-:W-:Y:S01]  /*7670*/  @UP2 USHF.R.U32.HI UR38, URZ, UR20, UR19 ;  /* 0x000000143f262299 */ /* 0x000fe20008011613 */
[----:B------:R-:W-:Y:S01]  /*7680*/  IMAD R14, R14, 0x4, R19 ;  /* 0x000000040e0e7824 */ /* 0x000fe200078e0213 */
[----:B------:R-:W-:Y:S01]  /*7690*/  UIMAD UR18, UR15, UR18, UR42 ;  /* 0x000000120f1272a4 */ /* 0x000fe2000f8e022a */
[----:B------:R-:W-:Y:S01]  /*76a0*/  R2UR UR42, R39 ;  /* 0x00000000272a72ca */ /* 0x000fe200000e0000 */
[----:B------:R-:W-:Y:S01]  /*76b0*/  UIADD3 UR24, -UR41, URZ, URZ ;  /* 0x0000003f29187290 */ /* 0x000fe2000fffe13f */
[----:B------:R-:W-:Y:S01]  /*76c0*/  VIADD R12, R12, 0x1 ;  /* 0x000000010c0c7836 */ /* 0x000fe20000000000 */
[----:B------:R-:W-:-:S02]  /*76d0*/  UIADD3 UR25, -UR58, URZ, URZ ;  /* 0x0000003f3a197290 */ /* 0x000fc4000fffe13f */
[----:B------:R-:W-:Y:S02]  /*76e0*/  UIADD3 UR21, -UR55, URZ, URZ ;  /* 0x0000003f37157290 */ /* 0x000fe4000fffe13f */
[----:B------:R-:W-:Y:S01]  /*76f0*/  UIADD3 UR44, -UR53, URZ, URZ ;  /* 0x0000003f352c7290 */ /* 0x000fe2000fffe13f */
[C---:B------:R-:W-:Y:S01]  /*7700*/  ISETP.NE.AND P5, PT, R12.reuse, 0x4, PT ;  /* 0x000000040c00780c */ /* 0x040fe20003fa5270 */
[----:B------:R-:W-:Y:S02]  /*7710*/  UIADD3 UR20, -UR45, URZ, URZ ;  /* 0x0000003f2d147290 */ /* 0x000fe4000fffe13f */
[----:B------:R-:W-:Y:S01]  /*7720*/  UIADD3 UR36, -UR47, URZ, URZ ;  /* 0x0000003f2f247290 */ /* 0x000fe2000fffe13f */
[----:B------:R-:W-:Y:S01]  /*7730*/  SEL R12, R12, RZ, P5 ;  /* 0x000000ff0c0c7207 */ /* 0x000fe20002800000 */
[----:B------:R-:W-:Y:S02]  /*7740*/  UIADD3 UR28, -UR12, URZ, URZ ;  /* 0x0000003f0c1c7290 */ /* 0x000fe4000fffe13f */
[----:B------:R-:W-:-:S02]  /*7750*/  UIMAD UR24, UR23, UR24, UR59 ;  /* 0x00000018171872a4 */ /* 0x000fc4000f8e023b */
[----:B------:R-:W-:Y:S02]  /*7760*/  UIMAD UR25, UR23, UR25, UR60 ;  /* 0x00000019171972a4 */ /* 0x000fe4000f8e023c */
[----:B------:R-:W-:Y:S02]  /*7770*/  UIMAD UR21, UR23, UR21, UR61 ;  /* 0x00000015171572a4 */ /* 0x000fe4000f8e023d */
[----:B------:R-:W-:Y:S02]  /*7780*/  UIMAD UR44, UR23, UR44, UR50 ;  /* 0x0000002c172c72a4 */ /* 0x000fe4000f8e0232 */
[----:B------:R-:W-:Y:S02]  /*7790*/  UIMAD UR20, UR23, UR20, UR51 ;  /* 0x00000014171472a4 */ /* 0x000fe4000f8e0233 */
[----:B------:R-:W-:Y:S02]  /*77a0*/  UIMAD UR36, UR23, UR36, UR14 ;  /* 0x00000024172472a4 */ /* 0x000fe4000f8e020e */
[----:B------:R-:W-:-:S02]  /*77b0*/  UIMAD UR28, UR23, UR28, UR11 ;  /* 0x0000001c171c72a4 */ /* 0x000fc4000f8e020b */
[----:B------:R-:W-:Y:S02]  /*77c0*/  UIMAD UR29, UR24, UR5, UR6 ;  /* 0x00000005181d72a4 */ /* 0x000fe4000f8e0206 */
[----:B------:R-:W-:Y:S02]  /*77d0*/  UIMAD UR26, UR25, UR5, UR6 ;  /* 0x00000005191a72a4 */ /* 0x000fe4000f8e0206 */
[----:B------:R-:W-:Y:S01]  /*77e0*/  UIMAD UR52, UR21, UR5, UR6 ;  /* 0x00000005153472a4 */ /* 0x000fe2000f8e0206 */
[----:B------:R-:W-:Y:S01]  /*77f0*/  R2UR UR21, R18 ;  /* 0x00000000121572ca */ /* 0x000fe200000e0000 */
[----:B------:R-:W-:Y:S02]  /*7800*/  UIMAD UR44, UR44, UR5, UR6 ;  /* 0x000000052c2c72a4 */ /* 0x000fe4000f8e0206 */
[----:B------:R-:W-:Y:S02]  /*7810*/  UIMAD UR20, UR20, UR5, UR6 ;  /* 0x00000005141472a4 */ /* 0x000fe4000f8e0206 */
[----:B------:R-:W-:Y:S01]  /*7820*/  UIMAD UR36, UR36, UR5, UR6 ;  /* 0x00000005242472a4 */ /* 0x000fe2000f8e0206 */
[----:B------:R-:W-:Y:S01]  /*7830*/  MOV R44, UR52 ;  /* 0x00000034002c7c02 */ /* 0x000fe20008000f00 */
[----:B------:R-:W-:-:S02]  /*7840*/  UIMAD UR28, UR28, UR5, UR6 ;  /* 0x000000051c1c72a4 */ /* 0x000fc4000f8e0206 */
[----:B------:R-:W-:Y:S02]  /*7850*/  UIADD3 UR5, -UR60, URZ, URZ ;  /* 0x0000003f3c057290 */ /* 0x000fe4000fffe13f */
[----:B------:R-:W-:Y:S02]  /*7860*/  UIADD3 UR43, -UR50, URZ, URZ ;  /* 0x0000003f322b7290 */ /* 0x000fe4000fffe13f */
[----:B------:R-:W-:Y:S01]  /*7870*/  UIMAD UR5, UR15, UR5, UR42 ;  /* 0x000000050f0572a4 */ /* 0x000fe2000f8e022a */
[----:B------:R-:W-:Y:S01]  /*7880*/  R2UR UR42, R41 ;  /* 0x00000000292a72ca */ /* 0x000fe200000e0000 */
[----:B------:R-:W-:Y:S01]  /*7890*/  UIADD3 UR19, -UR51, URZ, URZ ;  /* 0x0000003f33137290 */ /* 0x000fe2000fffe13f */
[----:B------:R-:W-:Y:S01]  /*78a0*/  ISETP.NE.AND P2, PT, R15, UR21, PT ;  /* 0x000000150f007c0c */ /* 0x000fe2000bf45270 */
[----:B------:R-:W-:Y:S02]  /*78b0*/  UIMAD.WIDE.U32 UR16, UR12, UR32, URZ ;  /* 0x000000200c1072a5 */ /* 0x000fe4000f8e003f */
[----:B------:R-:W-:Y:S01]  /*78c0*/  UIADD3 UR6, -UR61, URZ, URZ ;  /* 0x0000003f3d067290 */ /* 0x000fe2000fffe13f */
[----:B------:R-:W-:Y:S01]  /*78d0*/  @UP2 ULDC UR27, c[0x0][0x3a0] ;  /* 0x0000e800001b2ab9 */ /* 0x000fe20000000800 */
[----:B------:R-:W-:Y:S01]  /*78e0*/  UMOV UR30, UR12 ;  /* 0x0000000c001e7c82 */ /* 0x000fe20008000000 */
[----:B------:R-:W-:-:S02]  /*78f0*/  @UP2 USHF.R.U32.HI UR30, URZ, UR27, UR17 ;  /* 0x0000001b3f1e2299 */ /* 0x000fc40008011611 */
[----:B------:R-:W-:-:S03]  /*7900*/  UIMAD UR6, UR15, UR6, UR35 ;  /* 0x000000060f0672a4 */ /* 0x000fc6000f8e0223 */
[----:B------:R-:W-:Y:S01]  /*7910*/  UIMAD UR43, UR15, UR43, UR42 ;  /* 0x0000002b0f2b72a4 */ /* 0x000fe2000f8e022a */
[----:B------:R-:W-:Y:S01]  /*7920*/  R2UR UR42, R42 ;  /* 0x000000002a2a72ca */ /* 0x000fe200000e0000 */
[----:B------:R-:W-:Y:S02]  /*7930*/  UIADD3 UR35, -UR14, URZ, URZ ;  /* 0x0000003f0e237290 */ /* 0x000fe4000fffe13f */
[----:B------:R-:W-:Y:S02]  /*7940*/  UIADD3 UR27, -UR11, URZ, URZ ;  /* 0x0000003f0b1b7290 */ /* 0x000fe4000fffe13f */
[----:B------:R-:W-:Y:S02]  /*7950*/  UIADD3 UR48, UR8, 0x1c00, URZ ;  /* 0x00001c0008307890 */ /* 0x000fe4000fffe03f */
[----:B------:R-:W-:Y:S01]  /*7960*/  UIMAD UR27, UR15, UR27, UR13 ;  /* 0x0000001b0f1b72a4 */ /* 0x000fe2000f8e020d */
[----:B------:R-:W-:Y:S01]  /*7970*/  ULDC UR59, c[0x0][0x3ec] ;  /* 0x0000fb00003b7ab9 */ /* 0x000fe20000000800 */
[----:B------:R-:W-:Y:S01]  /*7980*/  UMOV UR25, UR41 ;  /* 0x0000002900197c82 */ /* 0x000fe20008000000 */
[----:B------:R-:W-:Y:S01]  /*7990*/  UIMAD UR14, UR18, UR4, UR59 ;  /* 0x00000004120e72a4 */ /* 0x000fe2000f8e023b */
[----:B------:R-:W-:-:S02]  /*79a0*/  MOV R48, UR48 ;  /* 0x0000003000307c02 */ /* 0x000fc40008000f00 */
[----:B------:R-:W-:Y:S01]  /*79b0*/  UIMAD UR19, UR15, UR19, UR42 ;  /* 0x000000130f1372a4 */ /* 0x000fe2000f8e022a */
[----:B------:R-:W-:Y:S01]  /*79c0*/  R2UR UR42, R43 ;  /* 0x000000002b2a72ca */ /* 0x000fe200000e0000 */
[----:B------:R-:W-:Y:S01]  /*79d0*/  UIMAD UR11, UR5, UR4, UR59 ;  /* 0x00000004050b72a4 */ /* 0x000fe2000f8e023b */
[----:B------:R-:W-:Y:S01]  /*79e0*/  R2UR UR48, R17 ;  /* 0x00000000113072ca */ /* 0x000fe200000e0000 */
[----:B------:R-:W-:Y:S01]  /*79f0*/  UIMAD UR51, UR6, UR4, UR59 ;  /* 0x00000004063372a4 */ /* 0x000fe2000f8e023b */
[----:B------:R-:W-:Y:S01]  /*7a00*/  VIADD R17, R13, 0x1 ;  /* 0x000000010d117836 */ /* 0x000fe20000000000 */
[----:B------:R-:W-:Y:S01]  /*7a10*/  UIMAD UR43, UR43, UR4, UR59 ;  /* 0x000000042b2b72a4 */ /* 0x000fe2000f8e023b */
[----:B------:R-:W-:Y:S01]  /*7a20*/  @P2 IMAD.MOV R17, RZ, RZ, R13 ;  /* 0x000000ffff112224 */ /* 0x000fe200078e020d */
[----:B------:R-:W-:Y:S02]  /*7a30*/  UIMAD UR19, UR19, UR4, UR59 ;  /* 0x00000004131372a4 */ /* 0x000fe4000f8e023b */
[----:B------:R-:W-:Y:S01]  /*7a40*/  UIMAD UR27, UR27, UR4, UR59 ;  /* 0x000000041b1b72a4 */ /* 0x000fe2000f8e023b */
[----:B------:R-:W-:Y:S01]  /*7a50*/  MOV R45, UR51 ;  /* 0x00000033002d7c02 */ /* 0x000fe20008000f00 */
[----:B------:R-:W-:Y:S01]  /*7a60*/  UIADD3 UR23, UR10, 0x20, URZ ;  /* 0x000000200a177890 */ /* 0x000fe2000fffe03f */
[----:B0-----:R-:W-:Y:S01]  /*7a70*/  ISETP.NE.AND P3, PT, R17, R4, PT ;  /* 0x000000041100720c */ /* 0x001fe20003f65270 */
[----:B------:R-:W-:Y:S01]  /*7a80*/  UIMAD UR35, UR15, UR35, UR42 ;  /* 0x000000230f2372a4 */ /* 0x000fe2000f8e022a */
[----:B------:R-:W-:Y:S01]  /*7a90*/  VIADD R4, R11, 0x1 ;  /* 0x000000010b047836 */ /* 0x000fe20000000000 */
[----:B------:R-:W-:-:S02]  /*7aa0*/  UIADD3 UR16, UR8, 0x2c00, URZ ;  /* 0x00002c0008107890 */ /* 0x000fc4000fffe03f */
[----:B------:R-:W-:Y:S02]  /*7ab0*/  UIMAD UR35, UR35, UR4, UR59 ;  /* 0x00000004232372a4 */ /* 0x000fe4000f8e023b */
[----:B------:R-:W-:Y:S02]  /*7ac0*/  UIADD3 UR4, -UR33, URZ, URZ ;  /* 0x0000003f21047290 */ /* 0x000fe4000fffe13f */
[----:B------:R-:W-:Y:S02]  /*7ad0*/  UIADD3 UR32, UR8, 0x3400, URZ ;  /* 0x0000340008207890 */ /* 0x000fe4000fffe03f */
[----:B------:R-:W-:Y:S02]  /*7ae0*/  UIMAD UR4, UR31, UR4, UR25 ;  /* 0x000000041f0472a4 */ /* 0x000fe4000f8e0219 */
[----:B------:R-:W-:Y:S01]  /*7af0*/  UIADD3 UR24, UR8, 0x3c00, URZ ;  /* 0x00003c0008187890 */ /* 0x000fe2000fffe03f */
[----:B------:R-:W-:Y:S01]  /*7b00*/  @P3 IMAD.MOV R4, RZ, RZ, R11 ;  /* 0x000000ffff043224 */ /* 0x000fe200078e020b */
[----:B------:R-:W-:-:S02]  /*7b10*/  UIMAD UR4, UR4, UR34, UR7 ;  /* 0x00000022040472a4 */ /* 0x000fc4000f8e0207 */
[----:B------:R-:W-:Y:S02]  /*7b20*/  UIADD3 UR8, -UR46, URZ, URZ ;  /* 0x0000003f2e087290 */ /* 0x000fe4000fffe13f */
[----:B------:R-:W-:Y:S01]  /*7b30*/  UIADD3 UR6, -UR54, URZ, URZ ;  /* 0x0000003f36067290 */ /* 0x000fe2000fffe13f */
[----:B------:R-:W-:Y:S01]  /*7b40*/  ISETP.NE.AND P4, PT, R4, R5, PT ;  /* 0x000000050400720c */ /* 0x000fe20003f85270 */
[----:B------:R-:W-:Y:S01]  /*7b50*/  UIMAD UR8, UR31, UR8, UR53 ;  /* 0x000000081f0872a4 */ /* 0x000fe2000f8e0235 */
[----:B------:R-:W-:Y:S01]  /*7b60*/  VIADD R5, R10, 0x1 ;  /* 0x000000010a057836 */ /* 0x000fe20000000000 */
[----:B------:R-:W-:Y:S01]  /*7b70*/  UMOV UR50, UR23 ;  /* 0x0000001700327c82 */ /* 0x000fe20008000000 */
[----:B------:R-:W-:Y:S01]  /*7b80*/  UMOV UR51, UR14 ;  /* 0x0000000e00337c82 */ /* 0x000fe20008000000 */
[----:B------:R-:W-:Y:S01]  /*7b90*/  UMOV UR52, UR29 ;  /* 0x0000001d00347c82 */ /* 0x000fe20008000000 */
[----:B------:R-:W-:Y:S01]  /*7ba0*/  UMOV UR53, UR4 ;  /* 0x0000000400357c82 */ /* 0x000fe20008000000 */
[----:B------:R-:W-:Y:S01]  /*7bb0*/  UMOV UR54, UR33 ;  /* 0x0000002100367c82 */ /* 0x000fe20008000000 */
[----:B------:R-:W-:Y:S01]  /*7bc0*/  MOV R46, UR50 ;  /* 0x00000032002e7c02 */ /* 0x000fe20008000f00 */
[----:B------:R0:W-:Y:S01]  /*7bd0*/  UTMALDG.5D.IM2COL [UR48], [UR56], UR39 ;  /* 0x00000030380073b4 */ /* 0x0001e20008060027 */
[----:B------:R-:W-:-:S02]  /*7be0*/  UIADD3 UR5, -UR37, URZ, URZ ;  /* 0x0000003f25057290 */ /* 0x000fc4000fffe13f */
[----:B------:R-:W-:Y:S01]  /*7bf0*/  UIMAD UR6, UR31, UR6, UR55 ;  /* 0x000000061f0672a4 */ /* 0x000fe2000f8e0237 */
[----:B------:R-:W-:Y:S01]  /*7c00*/  @P4 IMAD.MOV R5, RZ, RZ, R10 ;  /* 0x000000ffff054224 */ /* 0x000fe200078e020a */
[----:B------:R-:W-:Y:S02]  /*7c10*/  UIMAD UR5, UR31, UR5, UR58 ;  /* 0x000000051f0572a4 */ /* 0x000fe4000f8e023a */
[----:B------:R-:W-:Y:S02]  /*7c20*/  UIADD3 UR21, -UR22, URZ, URZ ;  /* 0x0000003f16157290 */ /* 0x000fe4000fffe13f */
[----:B------:R-:W-:Y:S02]  /*7c30*/  UIMAD UR5, UR5, UR34, UR7 ;  /* 0x00000022050572a4 */ /* 0x000fe4000f8e0207 */
[----:B------:R-:W-:Y:S02]  /*7c40*/  UIMAD UR21, UR31, UR21, UR45 ;  /* 0x000000151f1572a4 */ /* 0x000fe4000f8e022d */
[----:B------:R-:W-:-:S02]  /*7c50*/  UIMAD UR45, UR8, UR34, UR7 ;  /* 0x00000022082d72a4 */ /* 0x000fc4000f8e0207 */
[----:B------:R-:W-:Y:S02]  /*7c60*/  UIMAD UR21, UR21, UR34, UR7 ;  /* 0x00000022151572a4 */ /* 0x000fe4000f8e0207 */
[----:B------:R-:W-:Y:S01]  /*7c70*/  UIADD3 UR4, -UR38, URZ, URZ ;  /* 0x0000003f26047290 */ /* 0x000fe2000fffe13f */
[----:B------:R-:W-:Y:S01]  /*7c80*/  UMOV UR41, UR9 ;  /* 0x0000000900297c82 */ /* 0x000fe20008000000 */
[----:B------:R-:W-:Y:S01]  /*7c90*/  UMOV UR42, UR23 ;  /* 0x00000017002a7c82 */ /* 0x000fe20008000000 */
[----:B------:R-:W-:Y:S01]  /*7ca0*/  UMOV UR17, UR9 ;  /* 0x0000000900117c82 */ /* 0x000fe20008000000 */
[----:B------:R-:W-:Y:S01]  /*7cb0*/  UMOV UR18, UR23 ;  /* 0x0000001700127c82 */ /* 0x000fe20008000000 */
[----:B------:R-:W-:Y:S02]  /*7cc0*/  UIADD3 UR29, -UR30, URZ, URZ ;  /* 0x0000003f1e1d7290 */ /* 0x000fe4000fffe13f */
[----:B------:R-:W-:Y:S01]  /*7cd0*/  UIMAD UR4, UR31, UR4, UR47 ;  /* 0x000000041f0472a4 */ /* 0x000fe2000f8e022f */
[----:B0-----:R-:W-:Y:S01]  /*7ce0*/  R2UR UR48, R48 ;  /* 0x00000000303072ca */ /* 0x001fe200000e0000 */
[----:B------:R-:W-:Y:S01]  /*7cf0*/  UIMAD UR53, UR6, UR34, UR7 ;  /* 0x00000022063572a4 */ /* 0x000fe2000f8e0207 */
[----:B------:R-:W-:Y:S01]  /*7d00*/  R2UR UR54, R16 ;  /* 0x00000000103672ca */ /* 0x000fe200000e0000 */
[----:B------:R-:W-:Y:S01]  /*7d10*/  UIMAD UR29, UR31, UR29, UR12 ;  /* 0x0000001d1f1d72a4 */ /* 0x000fe2000f8e020c */
[----:B------:R-:W-:Y:S01]  /*7d20*/  R2UR UR52, R44 ;  /* 0x000000002c3472ca */ /* 0x000fe200000e0000 */
[----:B------:R-:W-:Y:S01]  /*7d30*/  ULDC.64 UR60, c[0x0][0x198] ;  /* 0x00006600003c7ab9 */ /* 0x000fe20000000a00 */
[----:B------:R-:W-:Y:S01]  /*7d40*/  R2UR UR51, R45 ;  /* 0x000000002d3372ca */ /* 0x000fe200000e0000 */
[----:B------:R-:W-:Y:S01]  /*7d50*/  UIMAD UR29, UR29, UR34, UR7 ;  /* 0x000000221d1d72a4 */ /* 0x000fe2000f8e0207 */
[----:B------:R-:W-:Y:S01]  /*7d60*/  R2UR UR50, R46 ;  /* 0x000000002e3272ca */ /* 0x000fe200000e0000 */
[----:B------:R-:W-:Y:S01]  /*7d70*/  UMOV UR33, UR9 ;  /* 0x0000000900217c82 */ /* 0x000fe20008000000 */
[----:B------:R-:W-:Y:S01]  /*7d80*/  R2UR UR49, R47 ;  /* 0x000000002f3172ca */ /* 0x000fe200000e0000 */
[----:B------:R-:W-:Y:S01]  /*7d90*/  UMOV UR25, UR9 ;  /* 0x0000000900197c82 */ /* 0x000fe20008000000 */
[----:B------:R-:W-:Y:S01]  /*7da0*/  MOV R19, UR53 ;  /* 0x0000003500137c02 */ /* 0x000fe20008000f00 */
[----:B------:R-:W-:Y:S01]  /*7db0*/  UMOV UR53, UR5 ;  /* 0x0000000500357c82 */ /* 0x000fe20008000000 */
[----:B------:R-:W-:-:S02]  /*7dc0*/  MOV R48, UR48 ;  /* 0x0000003000307c02 */ /* 0x000fc40008000f00 */
[----:B------:R-:W-:Y:S02]  /*7dd0*/  R2UR UR48, R49 ;  /* 0x00000000313072ca */ /* 0x000fe400000e0000 */
[----:B------:R-:W-:Y:S01]  /*7de0*/  MOV R16, UR54 ;  /* 0x0000003600107c02 */ /* 0x000fe20008000f00 */
[----:B------:R-:W-:Y:S01]  /*7df0*/  UMOV UR54, UR37 ;  /* 0x0000002500367c82 */ /* 0x000fe20008000000 */
        /* <DEDUP_REMOVED lines=8> */
[----:B------:R-:W-:Y:S01]  /*7e80*/  R2UR UR6, R14 ;  /* 0x000000000e0672ca */ /* 0x000fe200000e0000 */
[----:B------:R0:W-:Y:S01]  /*7e90*/  UTMALDG.5D.IM2COL [UR48], [UR56], UR39 ;  /* 0x00000030380073b4 */ /* 0x0001e20008060027 */
[----:B------:R-:W-:Y:S01]  /*7ea0*/  UIMAD UR37, UR4, UR34, UR7 ;  /* 0x00000022042572a4 */ /* 0x000fe2000f8e0207 */
[----:B------:R-:W-:Y:S01]  /*7eb0*/  R2UR UR11, R25 ;  /* 0x00000000190b72ca */ /* 0x000fe200000e0000 */
[----:B------:R-:W-:Y:S01]  /*7ec0*/  UIADD3 UR4, UP0, UR60, 0x270, URZ ;  /* 0x000002703c047890 */ /* 0x000fe2000ff1e03f */
[----:B------:R-:W-:Y:S01]  /*7ed0*/  UMOV UR34, UR23 ;  /* 0x0000001700227c82 */ /* 0x000fe20008000000 */
[----:B------:R-:W-:-:S02]  /*7ee0*/  UMOV UR26, UR23 ;  /* 0x00000017001a7c82 */ /* 0x000fc40008000000 */
[----:B------:R-:W-:Y:S01]  /*7ef0*/  UIADD3.X UR5, URZ, UR61, URZ, UP0, !UPT ;  /* 0x0000003d3f057290 */ /* 0x000fe200087fe43f */
[----:B------:R-:W-:-:S04]  /*7f00*/  UMOV UR7, 0x30000 ;  /* 0x0003000000077882 */ /* 0x000fc80000000000 */
[----:B------:R-:W-:Y:S01]  /*7f10*/  UIADD3 UR8, UR6, 0x13000, URZ ;  /* 0x0001300006087890 */ /* 0x000fe2000fffe03f */
[----:B0-----:R-:W-:Y:S02]  /*7f20*/  R2UR UR54, R16 ;  /* 0x00000000103672ca */ /* 0x001fe400000e0000 */
[----:B------:R-:W-:Y:S02]  /*7f30*/  R2UR UR53, R19 ;  /* 0x00000000133572ca */ /* 0x000fe400000e0000 */
[----:B------:R-:W-:Y:S02]  /*7f40*/  R2UR UR52, R44 ;  /* 0x000000002c3472ca */ /* 0x000fe400000e0000 */
[----:B------:R-:W-:Y:S02]  /*7f50*/  R2UR UR51, R45 ;  /* 0x000000002d3372ca */ /* 0x000fe400000e0000 */
[----:B------:R-:W-:Y:S02]  /*7f60*/  R2UR UR50, R46 ;  /* 0x000000002e3272ca */ /* 0x000fe400000e0000 */
[----:B------:R-:W-:-:S02]  /*7f70*/  R2UR UR49, R47 ;  /* 0x000000002f3172ca */ /* 0x000fc400000e0000 */
[----:B------:R-:W-:-:S13]  /*7f80*/  R2UR UR48, R48 ;  /* 0x00000000303072ca */ /* 0x000fda00000e0000 */
[----:B------:R0:W-:Y:S01]  /*7f90*/  UTMALDG.5D.IM2COL [UR48], [UR56], UR39 ;  /* 0x00000030380073b4 */ /* 0x0001e20008060027 */
[----:B------:R1:W-:Y:S01]  /*7fa0*/  UTMALDG.5D.IM2COL [UR40], [UR56], UR39 ;  /* 0x00000028380073b4 */ /* 0x0003e20008060027 */
[----:B------:R2:W-:Y:S01]  /*7fb0*/  UTMALDG.5D.IM2COL [UR16], [UR56], UR39 ;  /* 0x00000010380073b4 */ /* 0x0005e20008060027 */
[----:B------:R3:W-:Y:S01]  /*7fc0*/  UTMALDG.5D.IM2COL [UR32], [UR56], UR39 ;  /* 0x00000020380073b4 */ /* 0x0007e20008060027 */
[----:B0-----:R-:W-:Y:S01]  /*7fd0*/  R2UR UR51, R20 ;  /* 0x00000000143372ca */ /* 0x001fe200000e0000 */
[----:B------:R-:W-:Y:S01]  /*7fe0*/  UIADD3 UR48, UR6, 0x10800, URZ ;  /* 0x0001080006307890 */ /* 0x000fe2000fffe03f */
[----:B------:R-:W-:Y:S01]  /*7ff0*/  UMOV UR49, UR9 ;  /* 0x0000000900317c82 */ /* 0x000fe20008000000 */
[----:B------:R-:W-:Y:S01]  /*8000*/  UMOV UR50, UR10 ;  /* 0x0000000a00327c82 */ /* 0x000fe20008000000 */
[----:B------:R0:W-:Y:S01]  /*8010*/  UTMALDG.5D.IM2COL [UR24], [UR56], UR39 ;  /* 0x00000018380073b4 */ /* 0x0001e20008060027 */
[----:B-1----:R-:W-:Y:S01]  /*8020*/  R2UR UR43, R24 ;  /* 0x00000000182b72ca */ /* 0x002fe200000e0000 */
[----:B------:R-:W-:Y:S01]  /*8030*/  UIADD3 UR40, UR6, 0x12800, URZ ;  /* 0x0001280006287890 */ /* 0x000fe2000fffe03f */
[----:B------:R-:W-:Y:S01]  /*8040*/  UMOV UR42, UR10 ;  /* 0x0000000a002a7c82 */ /* 0x000fe20008000000 */
[----:B--2---:R-:W-:Y:S01]  /*8050*/  R2UR UR20, R13 ;  /* 0x000000000d1472ca */ /* 0x004fe200000e0000 */
[----:B------:R-:W-:Y:S01]  /*8060*/  UIADD3 UR16, UR6, 0x10000, URZ ;  /* 0x0001000006107890 */ /* 0x000fe2000fffe03f */
[----:B------:R-:W-:Y:S01]  /*8070*/  R2UR UR21, R11 ;  /* 0x000000000b1572ca */ /* 0x000fe200000e0000 */
[----:B------:R-:W-:Y:S01]  /*8080*/  UMOV UR18, UR10 ;  /* 0x0000000a00127c82 */ /* 0x000fe20008000000 */
[----:B------:R-:W-:Y:S01]  /*8090*/  R2UR UR22, R10 ;  /* 0x000000000a1672ca */ /* 0x000fe200000e0000 */
[----:B------:R-:W-:Y:S01]  /*80a0*/  IMAD.MOV.U32 R10, RZ, RZ, R5 ;  /* 0x000000ffff0a7224 */ /* 0x000fe200078e0005 */
[----:B------:R-:W-:-:S02]  /*80b0*/  R2UR UR19, R2 ;  /* 0x00000000021372ca */ /* 0x000fc400000e0000 */
[----:B---3--:R-:W-:Y:S01]  /*80c0*/  R2UR UR35, R22 ;  /* 0x00000000162372ca */ /* 0x008fe200000e0000 */
[----:B------:R-:W-:Y:S01]  /*80d0*/  UIADD3 UR32, UR6, 0x11800, URZ ;  /* 0x0001180006207890 */ /* 0x000fe2000fffe03f */
[----:B------:R-:W-:Y:S01]  /*80e0*/  SEL R11, RZ, 0x1, P5 ;  /* 0x00000001ff0b7807 */ /* 0x000fe20002800000 */
[----:B------:R-:W-:Y:S02]  /*80f0*/  UMOV UR34, UR10 ;  /* 0x0000000a00227c82 */ /* 0x000fe40008000000 */
[----:B------:R-:W-:Y:S01]  /*8100*/  UMOV UR52, UR20 ;  /* 0x0000001400347c82 */ /* 0x000fe20008000000 */
[----:B------:R-:W-:Y:S01]  /*8110*/  UMOV UR36, UR20 ;  /* 0x0000001400247c82 */ /* 0x000fe20008000000 */
[----:B------:R-:W-:Y:S01]  /*8120*/  UMOV UR53, UR21 ;  /* 0x0000001500357c82 */ /* 0x000fe20008000000 */
[----:B0-----:R-:W-:Y:S01]  /*8130*/  UMOV UR56, 0x0 ;  /* 0x0000000000387882 */ /* 0x001fe20000000000 */
[----:B------:R-:W-:Y:S01]  /*8140*/  UMOV UR54, UR22 ;  /* 0x0000001600367c82 */ /* 0x000fe20008000000 */
[----:B------:R-:W-:Y:S01]  /*8150*/  UMOV UR57, 0x10000000 ;  /* 0x1000000000397882 */ /* 0x000fe20000000000 */
[----:B------:R-:W-:Y:S01]  /*8160*/  MOV R13, UR54 ;  /* 0x00000036000d7c02 */ /* 0x000fe20008000f00 */
[----:B------:R0:W-:Y:S01]  /*8170*/  UTMALDG.5D.MULTICAST [UR16], [UR4], UR7, desc[UR56] ;  /* 0x00003810040073b4 */ /* 0x0001e20008021807 */
[----:B------:R-:W-:Y:S01]  /*8180*/  MOV R14, UR53 ;  /* 0x00000035000e7c02 */ /* 0x000fe20008000f00 */
[----:B------:R-:W-:Y:S01]  /*8190*/  UIADD3 UR24, UR6, 0x11000, URZ ;  /* 0x0001100006187890 */ /* 0x000fe2000fffe03f */
[----:B------:R-:W-:Y:S01]  /*81a0*/  MOV R16, UR52 ;  /* 0x0000003400107c02 */ /* 0x000fe20008000f00 */
[----:B------:R-:W-:Y:S01]  /*81b0*/  UMOV UR37, UR21 ;  /* 0x0000001500257c82 */ /* 0x000fe20008000000 */
[----:B------:R-:W-:Y:S01]  /*81c0*/  R2UR UR27, R21 ;  /* 0x00000000151b72ca */ /* 0x000fe200000e0000 */
[----:B------:R-:W-:Y:S01]  /*81d0*/  UMOV UR38, UR22 ;  /* 0x0000001600267c82 */ /* 0x000fe20008000000 */
[----:B------:R-:W-:Y:S01]  /*81e0*/  UMOV UR28, UR20 ;  /* 0x00000014001c7c82 */ /* 0x000fe20008000000 */
[----:B------:R1:W-:Y:S01]  /*81f0*/  UTMALDG.5D.MULTICAST [UR48], [UR4], UR7, desc[UR56] ;  /* 0x00003830040073b4 */ /* 0x0003e20008021807 */
[----:B------:R-:W-:Y:S01]  /*8200*/  UMOV UR29, UR21 ;  /* 0x00000015001d7c82 */ /* 0x000fe20008000000 */
[----:B------:R-:W-:Y:S01]  /*8210*/  UMOV UR30, UR22 ;  /* 0x00000016001e7c82 */ /* 0x000fe20008000000 */
[----:B------:R-:W-:Y:S01]  /*8220*/  MOV R19, UR38 ;  /* 0x0000002600137c02 */ /* 0x000fe20008000f00 */
[----:B------:R-:W-:Y:S01]  /*8230*/  UMOV UR26, UR10 ;  /* 0x0000000a001a7c82 */ /* 0x000fe20008000000 */
[----:B------:R-:W-:Y:S01]  /*8240*/  MOV R44, UR37 ;  /* 0x00000025002c7c02 */ /* 0x000fe20008000f00 */
[----:B------:R-:W-:Y:S01]  /*8250*/  UMOV UR44, UR20 ;  /* 0x00000014002c7c82 */ /* 0x000fe20008000000 */
[----:B------:R-:W-:Y:S01]  /*8260*/  MOV R45, UR36 ;  /* 0x00000024002d7c02 */ /* 0x000fe20008000f00 */
[----:B------:R-:W-:Y:S01]  /*8270*/  UMOV UR45, UR21 ;  /* 0x00000015002d7c82 */ /* 0x000fe20008000000 */
[----:B------:R-:W-:Y:S01]  /*8280*/  UMOV UR46, UR22 ;  /* 0x00000016002e7c82 */ /* 0x000fe20008000000 */
[----:B------:R2:W-:Y:S01]  /*8290*/  UTMALDG.5D.MULTICAST [UR24], [UR4], UR7, desc[UR56] ;  /* 0x00003818040073b4 */ /* 0x0005e20008021807 */
[----:B------:R-:W-:Y:S01]  /*82a0*/  UMOV UR15, UR19 ;  /* 0x00000013000f7c82 */ /* 0x000fe20008000000 */
[----:B------:R-:W-:Y:S01]  /*82b0*/  UMOV UR12, UR20 ;  /* 0x00000014000c7c82 */ /* 0x000fe20008000000 */
[----:B------:R-:W-:Y:S01]  /*82c0*/  UMOV UR13, UR21 ;  /* 0x00000015000d7c82 */ /* 0x000fe20008000000 */
[----:B------:R-:W-:Y:S01]  /*82d0*/  UMOV UR14, UR22 ;  /* 0x00000016000e7c82 */ /* 0x000fe20008000000 */
[----:B------:R-:W-:-:S02]  /*82e0*/  MOV R52, UR46 ;  /* 0x0000002e00347c02 */ /* 0x000fc40008000f00 */
[----:B------:R-:W-:Y:S01]  /*82f0*/  MOV R53, UR45 ;  /* 0x0000002d00357c02 */ /* 0x000fe20008000f00 */
[----:B------:R3:W-:Y:S01]  /*8300*/  UTMALDG.5D.MULTICAST [UR32], [UR4], UR7, desc[UR56] ;  /* 0x00003820040073b4 */ /* 0x0007e20008021807 */
[----:B------:R-:W-:Y:S02]  /*8310*/  MOV R54, UR44 ;  /* 0x0000002c00367c02 */ /* 0x000fe40008000f00 */
[----:B------:R-:W-:Y:S01]  /*8320*/  LOP3.LUT R8, R8, R11, RZ, 0x3c, !PT ;  /* 0x0000000b08087212 */ /* 0x000fe200078e3cff */
[----:B0-----:R-:W-:Y:S01]  /*8330*/  UMOV UR16, UR51 ;  /* 0x0000003300107c82 */ /* 0x001fe20008000000 */
[----:B------:R-:W-:Y:S02]  /*8340*/  R2UR UR19, R27 ;  /* 0x000000001b1372ca */ /* 0x000fe400000e0000 */
[----:B------:R-:W-:Y:S02]  /*8350*/  SEL R11, R4, RZ, P4 ;  /* 0x000000ff040b7207 */ /* 0x000fe40002000000 */
[----:B-1----:R-:W-:Y:S01]  /*8360*/  R2UR UR54, R13 ;  /* 0x000000000d3672ca */ /* 0x002fe200000e0000 */
[----:B------:R-:W-:Y:S01]  /*8370*/  UIADD3 UR48, UR6, 0x12000, URZ ;  /* 0x0001200006307890 */ /* 0x000fe2000fffe03f */
[----:B------:R-:W-:-:S02]  /*8380*/  R2UR UR53, R14 ;  /* 0x000000000e3572ca */ /* 0x000fc400000e0000 */
[----:B------:R-:W-:Y:S02]  /*8390*/  R2UR UR52, R16 ;  /* 0x00000000103472ca */ /* 0x000fe400000e0000 */
[----:B------:R-:W-:Y:S02]  /*83a0*/  R2UR UR51, R23 ;  /* 0x00000000173372ca */ /* 0x000fe400000e0000 */
[----:B------:R-:W-:Y:S01]  /*83b0*/  MOV R14, UR43 ;  /* 0x0000002b000e7c02 */ /* 0x000fe20008000f00 */
[----:B--2---:R-:W-:Y:S01]  /*83c0*/  UMOV UR24, UR35 ;  /* 0x0000002300187c82 */ /* 0x004fe20008000000 */
[----:B------:R-:W-:Y:S02]  /*83d0*/  MOV R16, UR30 ;  /* 0x0000001e00107c02 */ /* 0x000fe40008000f00 */
[----:B---3--:R-:W-:-:S07]  /*83e0*/  R2UR UR38, R19 ;  /* 0x00000000132672ca */ /* 0x008fce00000e0000 */
[----:B------:R0:W-:Y:S01]  /*83f0*/  UTMALDG.5D.MULTICAST [UR48], [UR4], UR7, desc[UR56] ;  /* 0x00003830040073b4 */ /* 0x0001e20008021807 */
[----:B------:R-:W-:Y:S01]  /*8400*/  R2UR UR37, R44 ;  /* 0x000000002c2572ca */ /* 0x000fe200000e0000 */
[----:B------:R-:W-:Y:S01]  /*8410*/  UIADD3 UR32, UR6, 0x13800, URZ ;  /* 0x0001380006207890 */ /* 0x000fe2000fffe03f */
[----:B------:R-:W-:Y:S02]  /*8420*/  R2UR UR36, R45 ;  /* 0x000000002d2472ca */ /* 0x000fe400000e0000 */
[----:B------:R-:W-:Y:S02]  /*8430*/  R2UR UR35, R26 ;  /* 0x000000001a2372ca */ /* 0x000fe400000e0000 */
[----:B------:R-:W-:Y:S01]  /*8440*/  MOV R13, UR51 ;  /* 0x00000033000d7c02 */ /* 0x000fe20008000f00 */
[----:B------:R1:W-:Y:S01]  /*8450*/  UTMALDG.5D.MULTICAST [UR40], [UR4], UR7, desc[UR56] ;  /* 0x00003828040073b4 */ /* 0x0003e20008021807 */
[----:B------:R-:W-:Y:S02]  /*8460*/  MOV R45, UR27 ;  /* 0x0000001b002d7c02 */ /* 0x000fe40008000f00 */
[----:B------:R-:W-:-:S02]  /*8470*/  MOV R19, UR29 ;  /* 0x0000001d00137c02 */ /* 0x000fc40008000f00 */
[----:B------:R-:W-:Y:S01]  /*8480*/  MOV R44, UR28 ;  /* 0x0000001c002c7c02 */ /* 0x000fe20008000f00 */
[----:B------:R2:W-:Y:S04]  /*8490*/  UTMALDG.5D.MULTICAST [UR8], [UR4], UR7, desc[UR56] ;  /* 0x00003808040073b4 */ /* 0x0005e80008021807 */
[----:B------:R3:W-:Y:S01]  /*84a0*/  UTMALDG.5D.MULTICAST [UR32], [UR4], UR7, desc[UR56] ;  /* 0x00003820040073b4 */ /* 0x0007e20008021807 */
[----:B0-----:R-:W-:Y:S01]  /*84b0*/  R2UR UR51, R29 ;  /* 0x000000001d3372ca */ /* 0x001fe200000e0000 */
[----:B------:R-:W-:Y:S01]  /*84c0*/  UIADD3 UR48, UR6, 0x15000, URZ ;  /* 0x0001500006307890 */ /* 0x000fe2000fffe03f */
[----:B------:R-:W-:Y:S01]  /*84d0*/  UMOV UR52, UR20 ;  /* 0x0000001400347c82 */ /* 0x000fe20008000000 */
[----:B------:R-:W-:Y:S01]  /*84e0*/  UMOV UR53, UR21 ;  /* 0x0000001500357c82 */ /* 0x000fe20008000000 */
[----:B------:R-:W-:Y:S01]  /*84f0*/  UMOV UR54, UR22 ;  /* 0x0000001600367c82 */ /* 0x000fe20008000000 */
[----:B------:R-:W-:-:S02]  /*8500*/  MOV R48, UR53 ;  /* 0x0000003500307c02 */ /* 0x000fc40008000f00 */
[----:B-1----:R-:W-:Y:S01]  /*8510*/  R2UR UR43, R28 ;  /* 0x000000001c2b72ca */ /* 0x002fe200000e0000 */
[----:B------:R-:W-:Y:S01]  /*8520*/  UIADD3 UR40, UR6, 0x14800, URZ ;  /* 0x0001480006287890 */ /* 0x000fe2000fffe03f */
[----:B------:R-:W-:Y:S02]  /*8530*/  MOV R47, UR54 ;  /* 0x00000036002f7c02 */ /* 0x000fe40008000f00 */
[----:B------:R-:W-:Y:S01]  /*8540*/  MOV R49, UR52 ;  /* 0x0000003400317c02 */ /* 0x000fe20008000f00 */
[----:B--2---:R-:W-:Y:S01]  /*8550*/  UMOV UR13, UR16 ;  /* 0x00000010000d7c82 */ /* 0x004fe20008000000 */
[----:B------:R-:W-:Y:S01]  /*8560*/  UIADD3 UR16, UR6, 0x14000, URZ ;  /* 0x0001400006107890 */ /* 0x000fe2000fffe03f */
[----:B------:R-:W-:Y:S01]  /*8570*/  R2UR UR8, R30 ;  /* 0x000000001e0872ca */ /* 0x000fe200000e0000 */
[----:B------:R-:W-:Y:S01]  /*8580*/  UMOV UR12, UR24 ;  /* 0x00000018000c7c82 */ /* 0x000fe20008000000 */
[----:B------:R-:W-:Y:S01]  /*8590*/  R2UR UR14, R32 ;  /* 0x00000000200e72ca */ /* 0x000fe200000e0000 */
[----:B------:R-:W-:Y:S01]  /*85a0*/  UIADD3 UR24, UR6, 0x15800, URZ ;  /* 0x0001580006187890 */ /* 0x000fe2000fffe03f */
[----:B------:R-:W-:Y:S01]  /*85b0*/  UMOV UR10, UR23 ;  /* 0x00000017000a7c82 */ /* 0x000fe20008000000 */
[----:B---3--:R-:W-:-:S03]  /*85c0*/  UIADD3 UR32, UR6, 0x13c00, URZ ;  /* 0x00013c0006207890 */ /* 0x008fc6000fffe03f */
[----:B------:R0:W-:Y:S01]  /*85d0*/  UTMALDG.5D.MULTICAST [UR16], [UR4], UR7, desc[UR56] ;  /* 0x00003810040073b4 */ /* 0x0001e20008021807 */
[----:B------:R-:W-:Y:S01]  /*85e0*/  UMOV UR36, UR20 ;  /* 0x0000001400247c82 */ /* 0x000fe20008000000 */
[----:B------:R-:W-:Y:S01]  /*85f0*/  UMOV UR37, UR21 ;  /* 0x0000001500257c82 */ /* 0x000fe20008000000 */
[----:B------:R-:W-:Y:S01]  /*8600*/  UMOV UR38, UR22 ;  /* 0x0000001600267c82 */ /* 0x000fe20008000000 */
[----:B------:R-:W-:Y:S01]  /*8610*/  UMOV UR34, UR23 ;  /* 0x0000001700227c82 */ /* 0x000fe20008000000 */
[----:B------:R-:W-:Y:S01]  /*8620*/  IMAD.U32 R46, RZ, RZ, UR8 ;  /* 0x00000008ff2e7e24 */ /* 0x000fe2000f8e00ff */
[----:B------:R-:W-:Y:S01]  /*8630*/  UMOV UR8, UR43 ;  /* 0x0000002b00087c82 */ /* 0x000fe20008000000 */
[----:B------:R1:W-:Y:S03]  /*8640*/  UTMALDG.5D.MULTICAST [UR40], [UR4], UR7, desc[UR56] ;  /* 0x00003828040073b4 */ /* 0x0003e60008021807 */
[----:B------:R-:W-:Y:S01]  /*8650*/  R2UR UR27, R46 ;  /* 0x000000002e1b72ca */ /* 0x000fe200000e0000 */
[----:B------:R2:W-:-:S12]  /*8660*/  UTMALDG.5D.MULTICAST [UR48], [UR4], UR7, desc[UR56] ;  /* 0x00003830040073b4 */ /* 0x0005d80008021807 */
[----:B------:R-:W-:Y:S01]  /*8670*/  UMOV UR55, UR27 ;  /* 0x0000001b00377c82 */ /* 0x000fe20008000000 */
[----:B------:R3:W-:Y:S01]  /*8680*/  UTMALDG.5D.MULTICAST [UR24], [UR4], UR7, desc[UR56] ;  /* 0x00003818040073b4 */ /* 0x0007e20008021807 */
[----:B------:R-:W-:-:S04]  /*8690*/  MOV R46, UR55 ;  /* 0x00000037002e7c02 */ /* 0x000fc80008000f00 */
[----:B------:R-:W-:Y:S01]  /*86a0*/  R2UR UR55, R46 ;  /* 0x000000002e3772ca */ /* 0x000fe200000e0000 */
[----:B0-----:R-:W-:Y:S01]  /*86b0*/  UMOV UR17, UR51 ;  /* 0x0000003300117c82 */ /* 0x001fe20008000000 */
[----:B------:R-:W-:Y:S01]  /*86c0*/  UIADD3 UR16, UR6, 0x14400, URZ ;  /* 0x0001440006107890 */ /* 0x000fe2000fffe03f */
[----:B------:R-:W-:Y:S01]  /*86d0*/  UMOV UR18, UR23 ;  /* 0x0000001700127c82 */ /* 0x000fe20008000000 */
[----:B-1----:R-:W-:Y:S01]  /*86e0*/  R2UR UR43, R31 ;  /* 0x000000001f2b72ca */ /* 0x002fe200000e0000 */
[----:B------:R-:W-:Y:S01]  /*86f0*/  UIADD3 UR40, UR6, 0x16000, URZ ;  /* 0x0001600006287890 */ /* 0x000fe2000fffe03f */
[----:B--2---:R-:W-:Y:S01]  /*8700*/  R2UR UR51, R13 ;  /* 0x000000000d3372ca */ /* 0x004fe200000e0000 */
[----:B------:R-:W-:Y:S01]  /*8710*/  IMAD.U32 R13, RZ, RZ, UR14 ;  /* 0x0000000eff0d7e24 */ /* 0x000fe2000f8e00ff */
[----:B------:R-:W-:Y:S01]  /*8720*/  R2UR UR14, R34 ;  /* 0x00000000220e72ca */ /* 0x000fe200000e0000 */
[----:B------:R-:W-:-:S08]  /*8730*/  UIADD3 UR48, UR6, 0x16800, URZ ;  /* 0x0001680006307890 */ /* 0x000fd0000fffe03f */
[----:B------:R0:W-:Y:S01]  /*8740*/  UTMALDG.5D.MULTICAST [UR40], [UR4], UR7, desc[UR56] ;  /* 0x00003828040073b4 */ /* 0x0001e20008021807 */
[----:B------:R-:W-:Y:S01]  /*8750*/  UMOV UR47, UR43 ;  /* 0x0000002b002f7c82 */ /* 0x000fe20008000000 */
[----:B---3--:R-:W-:Y:S01]  /*8760*/  R2UR UR27, R33 ;  /* 0x00000000211b72ca */ /* 0x008fe200000e0000 */
[----:B------:R-:W-:Y:S01]  /*8770*/  UIADD3 UR24, UR6, 0x17000, URZ ;  /* 0x0001700006187890 */ /* 0x000fe2000fffe03f */
[----:B------:R-:W-:Y:S02]  /*8780*/  MOV R51, UR47 ;  /* 0x0000002f00337c02 */ /* 0x000fe40008000f00 */
[----:B------:R-:W-:Y:S02]  /*8790*/  MOV R50, UR51 ;  /* 0x0000003300327c02 */ /* 0x000fe40008000f00 */
[----:B------:R-:W-:Y:S02]  /*87a0*/  R2UR UR51, R13 ;  /* 0x000000000d3372ca */ /* 0x000fe400000e0000 */
[----:B------:R-:W-:-:S05]  /*87b0*/  R2UR UR47, R51 ;  /* 0x00000000332f72ca */ /* 0x000fca00000e0000 */
[----:B------:R-:W-:-:S06]  /*87c0*/  UMOV UR31, UR27 ;  /* 0x0000001b001f7c82 */ /* 0x000fcc0008000000 */
[----:B------:R1:W-:Y:S01]  /*87d0*/  UTMALDG.5D.MULTICAST [UR48], [UR4], UR7, desc[UR56] ;  /* 0x00003830040073b4 */ /* 0x0003e20008021807 */
[----:B------:R-:W-:Y:S01]  /*87e0*/  UMOV UR39, UR51 ;  /* 0x0000003300277c82 */ /* 0x000fe20008000000 */
[----:B0-----:R-:W-:Y:S01]  /*87f0*/  R2UR UR43, R14 ;  /* 0x000000000e2b72ca */ /* 0x001fe200000e0000 */
[----:B------:R-:W-:Y:S01]  /*8800*/  IMAD.U32 R14, RZ, RZ, UR14 ;  /* 0x0000000eff0e7e24 */ /* 0x000fe2000f8e00ff */
[----:B------:R-:W-:Y:S01]  /*8810*/  UIADD3 UR40, UR6, 0x10400, URZ ;  /* 0x0001040006287890 */ /* 0x000fe2000fffe03f */
[----:B------:R0:W-:Y:S01]  /*8820*/  UTMALDG.5D.MULTICAST [UR24], [UR4], UR7, desc[UR56] ;  /* 0x00003818040073b4 */ /* 0x0001e20008021807 */
[----:B------:R-:W-:Y:S01]  /*8830*/  UMOV UR42, UR23 ;  /* 0x00000017002a7c82 */ /* 0x000fe20008000000 */
[----:B------:R-:W-:-:S08]  /*8840*/  UMOV UR14, UR22 ;  /* 0x00000016000e7c82 */ /* 0x000fd00008000000 */
[----:B------:R-:W-:Y:S01]  /*8850*/  MOV R55, UR43 ;  /* 0x0000002b00377c02 */ /* 0x000fe20008000f00 */
[----:B------:R-:W-:Y:S01]  /*8860*/  UMOV UR43, UR12 ;  /* 0x0000000c002b7c82 */ /* 0x000fe20008000000 */
[----:B------:R-:W-:Y:S01]  /*8870*/  UMOV UR12, UR20 ;  /* 0x00000014000c7c82 */ /* 0x000fe20008000000 */
[----:B-1----:R-:W-:Y:S01]  /*8880*/  UMOV UR51, UR13 ;  /* 0x0000000d00337c82 */ /* 0x002fe20008000000 */
[----:B------:R-:W-:Y:S01]  /*8890*/  UIADD3 UR48, UR6, 0x17800, URZ ;  /* 0x0001780006307890 */ /* 0x000fe2000fffe03f */
[----:B------:R-:W-:Y:S01]  /*88a0*/  MOV R13, UR51 ;  /* 0x00000033000d7c02 */ /* 0x000fe20008000f00 */
[----:B------:R-:W-:Y:S01]  /*88b0*/  UMOV UR13, UR21 ;  /* 0x00000015000d7c82 */ /* 0x000fe20008000000 */
[----:B------:R-:W-:Y:S02]  /*88c0*/  R2UR UR51, R14 ;  /* 0x000000000e3372ca */ /* 0x000fe400000e0000 */
[----:B------:R-:W-:Y:S01]  /*88d0*/  MOV R14, UR43 ;  /* 0x0000002b000e7c02 */ /* 0x000fe20008000f00 */
[----:B------:R-:W-:Y:S01]  /*88e0*/  UMOV UR43, UR15 ;  /* 0x0000000f002b7c82 */ /* 0x000fe20008000000 */
[----:B0-----:R-:W-:Y:S01]  /*88f0*/  R2UR UR30, R16 ;  /* 0x00000000101e72ca */ /* 0x001fe200000e0000 */
[----:B------:R-:W-:Y:S01]  /*8900*/  UIADD3 UR24, UR6, 0x11400, URZ ;  /* 0x0001140006187890 */ /* 0x000fe2000fffe03f */
[----:B------:R-:W-:Y:S01]  /*8910*/  R2UR UR29, R19 ;  /* 0x00000000131d72ca */ /* 0x000fe200000e0000 */
[----:B------:R-:W-:Y:S01]  /*8920*/  UMOV UR26, UR23 ;  /* 0x00000017001a7c82 */ /* 0x000fe20008000000 */
[----:B------:R-:W-:-:S02]  /*8930*/  R2UR UR28, R44 ;  /* 0x000000002c1c72ca */ /* 0x000fc400000e0000 */
[----:B------:R-:W-:-:S03]  /*8940*/  R2UR UR27, R45 ;  /* 0x000000002d1b72ca */ /* 0x000fc600000e0000 */
[----:B------:R0:W-:Y:S01]  /*8950*/  UTMALDG.5D.MULTICAST [UR48], [UR4], UR7, desc[UR56] ;  /* 0x00003830040073b4 */ /* 0x0001e20008021807 */
[----:B------:R-:W-:Y:S01]  /*8960*/  UMOV UR15, UR51 ;  /* 0x00000033000f7c82 */ /* 0x000fe20008000000 */
[----:B------:R1:W-:Y:S01]  /*8970*/  UTMALDG.5D.MULTICAST [UR40], [UR4], UR7, desc[UR56] ;  /* 0x00003828040073b4 */ /* 0x0003e20008021807 */
[----:B0-----:R-:W-:Y:S01]  /*8980*/  R2UR UR51, R13 ;  /* 0x000000000d3372ca */ /* 0x001fe200000e0000 */
[----:B------:R-:W-:Y:S01]  /*8990*/  UIADD3 UR48, UR6, 0x10c00, URZ ;  /* 0x00010c0006307890 */ /* 0x000fe2000fffe03f */
[----:B------:R-:W-:Y:S01]  /*89a0*/  SEL R13, R17, RZ, P3 ;  /* 0x000000ff110d7207 */ /* 0x000fe20001800000 */
[----:B------:R-:W-:Y:S01]  /*89b0*/  UMOV UR50, UR23 ;  /* 0x0000001700327c82 */ /* 0x000fe20008000000 */
[----:B-1----:R-:W-:Y:S01]  /*89c0*/  R2UR UR43, R14 ;  /* 0x000000000e2b72ca */ /* 0x002fe200000e0000 */
[----:B------:R-:W-:Y:S01]  /*89d0*/  UIADD3 UR40, UR6, 0x11c00, URZ ;  /* 0x00011c0006287890 */ /* 0x000fe2000fffe03f */
[----:B------:R-:W-:-:S07]  /*89e0*/  SEL R14, R15, RZ, P2 ;  /* 0x000000ff0f0e7207 */ /* 0x000fce0001000000 */
[----:B------:R0:W-:Y:S01]  /*89f0*/  UTMALDG.5D.MULTICAST [UR48], [UR4], UR7, desc[UR56] ;  /* 0x00003830040073b4 */ /* 0x0001e20008021807 */
[----:B------:R1:W-:Y:S03]  /*8a00*/  UTMALDG.5D.MULTICAST [UR24], [UR4], UR7, desc[UR56] ;  /* 0x00003818040073b4 */ /* 0x0003e60008021807 */
[----:B------:R2:W-:Y:S01]  /*8a10*/  UTMALDG.5D.MULTICAST [UR40], [UR4], UR7, desc[UR56] ;  /* 0x00003828040073b4 */ /* 0x0005e20008021807 */
[----:B0-----:R-:W-:Y:S01]  /*8a20*/  R2UR UR54, R47 ;  /* 0x000000002f3672ca */ /* 0x001fe200000e0000 */
[----:B------:R-:W-:Y:S01]  /*8a30*/  UIADD3 UR48, UR6, 0x12400, URZ ;  /* 0x0001240006307890 */ /* 0x000fe2000fffe03f */
[----:B------:R-:W-:Y:S02]  /*8a40*/  R2UR UR53, R48 ;  /* 0x00000000303572ca */ /* 0x000fe400000e0000 */
[----:B------:R-:W-:Y:S02]  /*8a50*/  R2UR UR52, R49 ;  /* 0x00000000313472ca */ /* 0x000fe400000e0000 */
[----:B------:R-:W-:Y:S01]  /*8a60*/  R2UR UR51, R50 ;  /* 0x00000000323372ca */ /* 0x000fe200000e0000 */
[----:B-1----:R-:W-:Y:S01]  /*8a70*/  UMOV UR27, UR8 ;  /* 0x00000008001b7c82 */ /* 0x002fe20008000000 */
[----:B------:R-:W-:-:S02]  /*8a80*/  UIADD3 UR8, UR6, 0x13400, URZ ;  /* 0x0001340006087890 */ /* 0x000fc4000fffe03f */
[----:B------:R-:W-:Y:S01]  /*8a90*/  UIADD3 UR24, UR6, 0x14c00, URZ ;  /* 0x00014c0006187890 */ /* 0x000fe2000fffe03f */
[----:B------:R-:W-:Y:S01]  /*8aa0*/  UMOV UR28, UR20 ;  /* 0x00000014001c7c82 */ /* 0x000fe20008000000 */
[----:B------:R-:W-:Y:S01]  /*8ab0*/  UMOV UR29, UR21 ;  /* 0x00000015001d7c82 */ /* 0x000fe20008000000 */
[----:B------:R-:W-:Y:S01]  /*8ac0*/  UMOV UR30, UR22 ;  /* 0x00000016001e7c82 */ /* 0x000fe20008000000 */
[----:B--2---:R-:W-:Y:S01]  /*8ad0*/  R2UR UR46, R52 ;  /* 0x00000000342e72ca */ /* 0x004fe200000e0000 */
[----:B------:R-:W-:Y:S01]  /*8ae0*/  UIADD3 UR40, UR6, 0x12c00, URZ ;  /* 0x00012c0006287890 */ /* 0x000fe2000fffe03f */
[----:B------:R-:W-:-:S03]  /*8af0*/  R2UR UR45, R53 ;  /* 0x00000000352d72ca */ /* 0x000fc600000e0000 */
[----:B------:R-:W-:Y:S01]  /*8b00*/  UTMALDG.5D.MULTICAST [UR48], [UR4], UR7, desc[UR56] ;  /* 0x00003830040073b4 */ /* 0x000fe20008021807 */
[----:B------:R-:W-:Y:S02]  /*8b10*/  R2UR UR44, R54 ;  /* 0x00000000362c72ca */ /* 0x000fe400000e0000 */
[----:B------:R-:W-:-:S13]  /*8b20*/  R2UR UR43, R55 ;  /* 0x00000000372b72ca */ /* 0x000fda00000e0000 */
[----:B------:R-:W-:Y:S01]  /*8b30*/  UTMALDG.5D.MULTICAST [UR40], [UR4], UR7, desc[UR56] ;  /* 0x00003828040073b4 */ /* 0x000fe20008021807 */
[----:B------:R0:W-:Y:S01]  /*8b40*/  UTMALDG.5D.MULTICAST [UR8], [UR4], UR7, desc[UR56] ;  /* 0x00003808040073b4 */ /* 0x0001e20008021807 */
[----:B------:R-:W-:Y:S01]  /*8b50*/  UTMALDG.5D.MULTICAST [UR32], [UR4], UR7, desc[UR56] ;  /* 0x00003820040073b4 */ /* 0x000fe20008021807 */
[----:B0-----:R-:W-:Y:S01]  /*8b60*/  UIADD3 UR8, UR6, 0x15400, URZ ;  /* 0x0001540006087890 */ /* 0x001fe2000fffe03f */
[----:B------:R-:W-:Y:S01]  /*8b70*/  UMOV UR11, UR17 ;  /* 0x00000011000b7c82 */ /* 0x000fe20008000000 */
[----:B------:R-:W-:Y:S02]  /*8b80*/  UMOV UR17, UR9 ;  /* 0x0000000900117c82 */ /* 0x000fe40008000000 */
[----:B------:R0:W-:Y:S01]  /*8b90*/  UTMALDG.5D.MULTICAST [UR16], [UR4], UR7, desc[UR56] ;  /* 0x00003810040073b4 */ /* 0x0001e20008021807 */
[----:B------:R1:W-:Y:S04]  /*8ba0*/  UTMALDG.5D.MULTICAST [UR24], [UR4], UR7, desc[UR56] ;  /* 0x00003818040073b4 */ /* 0x0003e80008021807 */
[----:B------:R2:W-:Y:S01]  /*8bb0*/  UTMALDG.5D.MULTICAST [UR8], [UR4], UR7, desc[UR56] ;  /* 0x00003808040073b4 */ /* 0x0005e20008021807 */
[----:B0-----:R-:W-:Y:S01]  /*8bc0*/  UIADD3 UR16, UR6, 0x15c00, URZ ;  /* 0x00015c0006107890 */ /* 0x001fe2000fffe03f */
[----:B------:R-:W-:Y:S01]  /*8bd0*/  UMOV UR19, UR55 ;  /* 0x0000003700137c82 */ /* 0x000fe20008000000 */
[----:B-1----:R-:W-:-:S07]  /*8be0*/  UIADD3 UR24, UR6, 0x16c00, URZ ;  /* 0x00016c0006187890 */ /* 0x002fce000fffe03f */
[----:B------:R0:W-:Y:S01]  /*8bf0*/  UTMALDG.5D.MULTICAST [UR16], [UR4], UR7, desc[UR56] ;  /* 0x00003810040073b4 */ /* 0x0001e20008021807 */
[----:B------:R-:W-:Y:S01]  /*8c00*/  UMOV UR27, UR39 ;  /* 0x00000027001b7c82 */ /* 0x000fe20008000000 */
[----:B--2---:R-:W-:Y:S01]  /*8c10*/  UIADD3 UR8, UR6, 0x16400, URZ ;  /* 0x0001640006087890 */ /* 0x004fe2000fffe03f */
[----:B------:R-:W-:-:S08]  /*8c20*/  UMOV UR11, UR47 ;  /* 0x0000002f000b7c82 */ /* 0x000fd00008000000 */
[----:B------:R1:W-:Y:S01]  /*8c30*/  UTMALDG.5D.MULTICAST [UR8], [UR4], UR7, desc[UR56] ;  /* 0x00003808040073b4 */ /* 0x0003e20008021807 */
[----:B------:R2:W-:Y:S01]  /*8c40*/  UTMALDG.5D.MULTICAST [UR24], [UR4], UR7, desc[UR56] ;  /* 0x00003818040073b4 */ /* 0x0005e20008021807 */
[----:B0-----:R-:W-:Y:S01]  /*8c50*/  UIADD3 UR16, UR6, 0x17400, URZ ;  /* 0x0001740006107890 */ /* 0x001fe2000fffe03f */
[----:B------:R-:W-:-:S08]  /*8c60*/  UMOV UR19, UR31 ;  /* 0x0000001f00137c82 */ /* 0x000fd00008000000 */
[----:B------:R2:W-:Y:S01]  /*8c70*/  UTMALDG.5D.MULTICAST [UR16], [UR4], UR7, desc[UR56] ;  /* 0x00003810040073b4 */ /* 0x0005e20008021807 */
[----:B-1----:R-:W-:Y:S01]  /*8c80*/  UIADD3 UR8, UR6, 0x17c00, URZ ;  /* 0x00017c0006087890 */ /* 0x002fe2000fffe03f */
[----:B------:R-:W-:-:S08]  /*8c90*/  UMOV UR11, UR15 ;  /* 0x0000000f000b7c82 */ /* 0x000fd00008000000 */
[----:B------:R2:W-:Y:S02]  /*8ca0*/  UTMALDG.5D.MULTICAST [UR8], [UR4], UR7, desc[UR56] ;  /* 0x00003808040073b4 */ /* 0x0005e40008021807 */
[----:B--2---:R-:W-:Y:S05]  /*8cb0*/  @P6 BRA `(.L_x_154) ;  /* 0xffffffcc00c46947 */ /* 0x004fea000383ffff */
.L_x_150:
[----:B------:R-:W-:Y:S05]  /*8cc0*/  WARPSYNC.ALL ;  /* 0x0000000000007948 */ /* 0x000fea0003800000 */
[----:B------:R-:W-:-:S13]  /*8cd0*/  ELECT P0, URZ, PT ;  /* 0x00000000003f782f */ /* 0x000fda0003800000 */
[----:B------:R-:W-:Y:S05]  /*8ce0*/  @!P0 EXIT ;  /* 0x000000000000894d */ /* 0x000fea0003800000 */
[----:B------:R-:W-:-:S04]  /*8cf0*/  LOP3.LUT R3, R3, 0x2, RZ, 0xfc, !PT ;  /* 0x0000000203037812 */ /* 0x000fc800078efcff */
[----:B------:R-:W-:-:S13]  /*8d00*/  ISETP.NE.AND P0, PT, R3, 0x3, PT ;  /* 0x000000030300780c */ /* 0x000fda0003f05270 */
[----:B------:R-:W-:Y:S05]  /*8d10*/  @!P0 BRA `(.L_x_155) ;  /* 0x0000000000048947 */ /* 0x000fea0003800000 */
[----:B------:R-:W-:Y:S01]  /*8d20*/  BPT.TRAP 0x1 ;  /* 0x000000040000795c */ /* 0x000fe20000300000 */
.L_x_155:
[----:B------:R-:W-:Y:S01]  /*8d30*/  MOV R3, 0x400 ;  /* 0x0000040000037802 */ /* 0x000fe20000000f00 */
[C---:B---3--:R-:W-:Y:S01]  /*8d40*/  IMAD.SHL.U32 R2, R6.reuse, 0x8, RZ ;  /* 0x0000000806027824 */ /* 0x048fe200078e00ff */
[----:B------:R-:W-:Y:S02]  /*8d50*/  LOP3.LUT P0, RZ, R6, 0x4, RZ, 0xc0, !PT ;  /* 0x0000000406ff7812 */ /* 0x000fe4000780c0ff */
[----:B------:R-:W-:Y:S02]  /*8d60*/  LEA R0, R0, R3, 0x18 ;  /* 0x0000000300007211 */ /* 0x000fe400078ec0ff */
[----:B------:R-:W-:Y:S02]  /*8d70*/  LOP3.LUT R3, R2, 0x18, RZ, 0xc0, !PT ;  /* 0x0000001802037812 */ /* 0x000fe400078ec0ff */
[----:B------:R-:W-:Y:S01]  /*8d80*/  SEL R2, RZ, 0x1, P0 ;  /* 0x00000001ff027807 */ /* 0x000fe20000000000 */
[----:B------:R-:W-:Y:S01]  /*8d90*/  VIADD R0, R0, 0x30020 ;  /* 0x0003002000007836 */ /* 0x000fe20000000000 */
[----:B------:R-:W-:-:S02]  /*8da0*/  LOP3.LUT R6, R6, 0x3, RZ, 0xc0, !PT ;  /* 0x0000000306067812 */ /* 0x000fc400078ec0ff */
[----:B------:R-:W-:Y:S01]  /*8db0*/  SHF.L.U32 R2, R2, 0x1f, RZ ;  /* 0x0000001f02027819 */ /* 0x000fe200000006ff */
[----:B------:R-:W-:-:S07]  /*8dc0*/  IMAD.IADD R3, R0, 0x1, R3 ;  /* 0x0000000100037824 */ /* 0x000fce00078e0203 */
.L_x_156:
[----:B0-----:R0:W1:Y:S02]  /*8dd0*/  SYNCS.PHASECHK.TRANS64.TRYWAIT P1, [R3+URZ], R2 ;  /* 0x00000002030075a7 */ /* 0x001064000802017f */
[----:B-1----:R-:W-:Y:S05]  /*8de0*/  @!P1 NANOSLEEP.SYNCS 0x989680 ;  /* 0x009896800000995d */ /* 0x002fea0003900000 */
[----:B------:R-:W1:Y:S02]  /*8df0*/  @!P1 SYNCS.PHASECHK.TRANS64 P1, [R3+URZ], R2 ;  /* 0x00000002030095a7 */ /* 0x000e64000802007f */
[----:B-1----:R-:W-:Y:S05]  /*8e00*/  @!P1 BRA `(.L_x_156) ;  /* 0xfffffffc00f09947 */ /* 0x002fea000383ffff */
[----:B------:R-:W-:-:S05]  /*8e10*/  VIADD R6, R6, 0x1 ;  /* 0x0000000106067836 */ /* 0x000fca0000000000 */
[C---:B------:R-:W-:Y:S02]  /*8e20*/  ISETP.EQ.XOR P0, PT, R6.reuse, 0x4, !P0 ;  /* 0x000000040600780c */ /* 0x040fe40004702a70 */
[C---:B------:R-:W-:Y:S02]  /*8e30*/  ISETP.NE.AND P1, PT, R6.reuse, 0x4, PT ;  /* 0x000000040600780c */ /* 0x040fe40003f25270 */
[----:B0-----:R-:W-:Y:S02]  /*8e40*/  SEL R2, RZ, 0x1, !P0 ;  /* 0x00000001ff027807 */ /* 0x001fe40004000000 */
[----:B------:R-:W-:Y:S02]  /*8e50*/  SEL R3, R6, RZ, P1 ;  /* 0x000000ff06037207 */ /* 0x000fe40000800000 */
[----:B------:R-:W-:-:S03]  /*8e60*/  SHF.L.U32 R5, R2, 0x1f, RZ ;  /* 0x0000001f02057819 */ /* 0x000fc600000006ff */
[----:B------:R-:W-:-:S07]  /*8e70*/  IMAD R2, R3, 0x8, R0 ;  /* 0x0000000803027824 */ /* 0x000fce00078e0200 */
.L_x_157:
[----:B0-----:R0:W1:Y:S02]  /*8e80*/  SYNCS.PHASECHK.TRANS64.TRYWAIT P1, [R2+URZ], R5 ;  /* 0x00000005020075a7 */ /* 0x001064000802017f */
[----:B-1----:R-:W-:Y:S05]  /*8e90*/  @!P1 NANOSLEEP.SYNCS 0x989680 ;  /* 0x009896800000995d */ /* 0x002fea0003900000 */
[----:B------:R-:W1:Y:S02]  /*8ea0*/  @!P1 SYNCS.PHASECHK.TRANS64 P1, [R2+URZ], R5 ;  /* 0x00000005020095a7 */ /* 0x000e64000802007f */
[----:B-1----:R-:W-:Y:S05]  /*8eb0*/  @!P1 BRA `(.L_x_157) ;  /* 0xfffffffc00f09947 */ /* 0x002fea000383ffff */
[----:B------:R-:W-:-:S05]  /*8ec0*/  VIADD R3, R3, 0x1 ;  /* 0x0000000103037836 */ /* 0x000fca0000000000 */
[C---:B------:R-:W-:Y:S02]  /*8ed0*/  ISETP.EQ.XOR P0, PT, R3.reuse, 0x4, P0 ;  /* 0x000000040300780c */ /* 0x040fe40000702a70 */
[C---:B------:R-:W-:Y:S02]  /*8ee0*/  ISETP.NE.AND P1, PT, R3.reuse, 0x4, PT ;  /* 0x000000040300780c */ /* 0x040fe40003f25270 */
[----:B0-----:R-:W-:Y:S02]  /*8ef0*/  SEL R2, RZ, 0x1, !P0 ;  /* 0x00000001ff027807 */ /* 0x001fe40004000000 */
[----:B------:R-:W-:Y:S02]  /*8f00*/  SEL R3, R3, RZ, P1 ;  /* 0x000000ff03037207 */ /* 0x000fe40000800000 */
[----:B------:R-:W-:-:S03]  /*8f10*/  SHF.L.U32 R5, R2, 0x1f, RZ ;  /* 0x0000001f02057819 */ /* 0x000fc600000006ff */
[----:B------:R-:W-:-:S07]  /*8f20*/  IMAD R2, R3, 0x8, R0 ;  /* 0x0000000803027824 */ /* 0x000fce00078e0200 */
.L_x_158:
[----:B0-----:R0:W1:Y:S02]  /*8f30*/  SYNCS.PHASECHK.TRANS64.TRYWAIT P1, [R2+URZ], R5 ;  /* 0x00000005020075a7 */ /* 0x001064000802017f */
[----:B-1----:R-:W-:Y:S05]  /*8f40*/  @!P1 NANOSLEEP.SYNCS 0x989680 ;  /* 0x009896800000995d */ /* 0x002fea0003900000 */
[----:B------:R-:W1:Y:S02]  /*8f50*/  @!P1 SYNCS.PHASECHK.TRANS64 P1, [R2+URZ], R5 ;  /* 0x00000005020095a7 */ /* 0x000e64000802007f */
[----:B-1----:R-:W-:Y:S05]  /*8f60*/  @!P1 BRA `(.L_x_158) ;  /* 0xfffffffc00f09947 */ /* 0x002fea000383ffff */
[----:B------:R-:W-:-:S05]  /*8f70*/  VIADD R3, R3, 0x1 ;  /* 0x0000000103037836 */ /* 0x000fca0000000000 */
[C---:B------:R-:W-:Y:S02]  /*8f80*/  ISETP.NE.AND P1, PT, R3.reuse, 0x4, PT ;  /* 0x000000040300780c */ /* 0x040fe40003f25270 */
[C---:B------:R-:W-:Y:S02]  /*8f90*/  ISETP.EQ.XOR P0, PT, R3.reuse, 0x4, P0 ;  /* 0x000000040300780c */ /* 0x040fe40000702a70 */
[----:B------:R-:W-:Y:S02]  /*8fa0*/  SEL R3, R3, RZ, P1 ;  /* 0x000000ff03037207 */ /* 0x000fe40000800000 */
[----:B0-----:R-:W-:-:S03]  /*8fb0*/  SEL R2, RZ, 0x1, !P0 ;  /* 0x00000001ff027807 */ /* 0x001fc60004000000 */
[----:B------:R-:W-:Y:S01]  /*8fc0*/  IMAD R3, R3, 0x8, R0 ;  /* 0x0000000803037824 */ /* 0x000fe200078e0200 */
[----:B------:R-:W-:-:S07]  /*8fd0*/  SHF.L.U32 R2, R2, 0x1f, RZ ;  /* 0x0000001f02027819 */ /* 0x000fce00000006ff */
.L_x_159:
[----:B0-----:R0:W1:Y:S02]  /*8fe0*/  SYNCS.PHASECHK.TRANS64.TRYWAIT P0, [R3+URZ], R2 ;  /* 0x00000002030075a7 */ /* 0x001064000800017f */
[----:B-1----:R-:W-:Y:S05]  /*8ff0*/  @!P0 NANOSLEEP.SYNCS 0x989680 ;  /* 0x009896800000895d */ /* 0x002fea0003900000 */
[----:B------:R-:W1:Y:S02]  /*9000*/  @!P0 SYNCS.PHASECHK.TRANS64 P0, [R3+URZ], R2 ;  /* 0x00000002030085a7 */ /* 0x000e64000800007f */
[----:B-1----:R-:W-:Y:S05]  /*9010*/  @P0 EXIT ;  /* 0x000000000000094d */ /* 0x002fea0003800000 */
[----:B------:R-:W-:Y:S05]  /*9020*/  BRA `(.L_x_159) ;  /* 0xfffffffc00ec7947 */ /* 0x000fea000383ffff */
.L_x_160:
[----:B------:R-:W-:-:S00]  /*9030*/  BRA `(.L_x_160) ;  /* 0xfffffffc00fc7947 */ /* 0x000fc0000383ffff */
[----:B------:R-:W-:-:S00]  /*9040*/  NOP ;  /* 0x0000000000007918 */ /* 0x000fc00000000000 */
        /* <DEDUP_REMOVED lines=11> */
.L_x_161:


//--------------------- .nv.shared._ZN7cutlass13device_kernelINS_4conv6kernel13ConvUniversalINS1_16ConvProblemShapeILNS1_8OperatorE0ELi3EEENS1_10collective14CollectiveConvINS1_46MainloopSm90TmaGmmaWarpSpecializedImplicitGemmILS5_0ELi4ELi3EN4cute5tupleIJNSA_1CILi2EEENSC_ILi1EEESE_EEENS1_36KernelImplicitTmaWarpSpecializedSm90ELi1EEENSB_IJNSC_ILi64EEENSC_ILi128EEENSB_IJSI_EEEEEENS_10tfloat32_tESM_NSA_8TiledMMAINSA_8MMA_AtomIJNSA_4SM904GMMA30MMA_64x128x8_F32TF32TF32_SS_TNILNSQ_7ScaleInE1ELSS_1EEEEEENSA_6LayoutINSB_IJSE_SE_SE_EEENSB_IJNSC_ILi0EEESX_SX_EEEEENSB_IJNSA_10UnderscoreES10_S10_EEEEENS7_6detail26Sm90ImplicitGemmTileTraitsINSA_20SM90_TMA_LOAD_IM2COLENSA_14ComposedLayoutINSA_7SwizzleILi3ELi4ELi3EEENSA_18smem_ptr_flag_bitsILi32EEENSV_INSB_IJNSB_IJNSC_ILi8EEES1B_EEENSB_IJNSC_ILi32EEESD_EEENSB_IJSE_NSC_ILi4EEEEEEEEENSB_IJNSB_IJS1D_NSC_ILi512EEEEEENSB_IJSE_NSC_ILi256EEEEEENSB_IJSX_NSC_ILi4096EEEEEEEEEEEEEvEENS14_INSA_23SM90_TMA_LOAD_MULTICASTENS16_IS18_S1A_NSV_INSB_IJNSB_IJS1B_NSC_ILi16EEEEEES1E_S1G_EEENSB_IJS1J_S1L_NSB_IJSX_NSC_ILi8192EEEEEEEEEEEEEvEEEENS_8epilogue10collective6detail29Sm90TmaWarpSpecializedAdapterINS24_15DefaultEpilogueISM_NSB_IJNSB_IJllllEEESE_SX_EEES29_NS23_6thread17LinearCombinationISM_Li1EffLNS2A_9ScaleType4KindE0ELNS_15FloatRoundStyleE2ESM_EENS_4gemm15EpilogueDefaultEEEEEvvEEEEvNT_6ParamsE --------------------------
	.section	.nv.shared._ZN7cutlass13device_kernelINS_4conv6kernel13ConvUniversalINS1_16ConvProblemShapeILNS1_8OperatorE0ELi3EEENS1_10collective14CollectiveConvINS1_46MainloopSm90TmaGmmaWarpSpecializedImplicitGemmILS5_0ELi4ELi3EN4cute5tupleIJNSA_1CILi2EEENSC_ILi1EEESE_EEENS1_36KernelImplicitTmaWarpSpecializedSm90ELi1EEENSB_IJNSC_ILi64EEENSC_ILi128EEENSB_IJSI_EEEEEENS_10tfloat32_tESM_NSA_8TiledMMAINSA_8MMA_AtomIJNSA_4SM904GMMA30MMA_64x128x8_F32TF32TF32_SS_TNILNSQ_7ScaleInE1ELSS_1EEEEEENSA_6LayoutINSB_IJSE_SE_SE_EEENSB_IJNSC_ILi0EEESX_SX_EEEEENSB_IJNSA_10UnderscoreES10_S10_EEEEENS7_6detail26Sm90ImplicitGemmTileTraitsINSA_20SM90_TMA_LOAD_IM2COLENSA_14ComposedLayoutINSA_7SwizzleILi3ELi4ELi3EEENSA_18smem_ptr_flag_bitsILi32EEENSV_INSB_IJNSB_IJNSC_ILi8EEES1B_EEENSB_IJNSC_ILi32EEESD_EEENSB_IJSE_NSC_ILi4EEEEEEEEENSB_IJNSB_IJS1D_NSC_ILi512EEEEEENSB_IJSE_NSC_ILi256EEEEEENSB_IJSX_NSC_ILi4096EEEEEEEEEEEEEvEENS14_INSA_23SM90_TMA_LOAD_MULTICASTENS16_IS18_S1A_NSV_INSB_IJNSB_IJS1B_NSC_ILi16EEEEEES1E_S1G_EEENSB_IJS1J_S1L_NSB_IJSX_NSC_ILi8192EEEEEEEEEEEEEvEEEENS_8epilogue10collective6detail29Sm90TmaWarpSpecializedAdapterINS24_15DefaultEpilogueISM_NSB_IJNSB_IJllllEEESE_SX_EEES29_NS23_6thread17LinearCombinationISM_Li1EffLNS2A_9ScaleType4KindE0ELNS_15FloatRoundStyleE2ESM_EENS_4gemm15EpilogueDefaultEEEEEvvEEEEvNT_6ParamsE,"aw",@nobits
	.sectionflags	@""
	.align	16
	.zero		1024


//--------------------- .nv.shared.reserved.0     --------------------------
	.section	.nv.shared.reserved.0,"aw",@nobits
	.weak		__nv_reservedSMEM_offset_0_alias
	.size		__nv_reservedSMEM_offset_0_alias, 0, 0
	.other		__nv_reservedSMEM_offset_0_alias,@"STO_CUDA_RESERVED_SHARED STV_DEFAULT"
__nv_reservedSMEM_offset_0_alias:
	.zero		0


//--------------------- .nv.global                --------------------------
	.section	.nv.global,"aw",@nobits
.nv.global:
	.type		_ZN39_INTERNAL_fbe58200_4_k_cu_e8190bfb_39464cute1_E,@object
	.size		_ZN39_INTERNAL_fbe58200_4_k_cu_e8190bfb_39464cute1_E,(_ZN39_INTERNAL_fbe58200_4_k_cu_e8190bfb_39464cuda3std3__45__cpo6cbeginE - _ZN39_INTERNAL_fbe58200_4_k_cu_e8190bfb_39464cute1_E)
_ZN39_INTERNAL_fbe58200_4_k_cu_e8190bfb_39464cute1_E:
	.zero		1
	.type		_ZN39_INTERNAL_fbe58200_4_k_cu_e8190bfb_39464cuda3std3__45__cpo6cbeginE,@object
	.size		_ZN39_INTERNAL_fbe58200_4_k_cu_e8190bfb_39464cuda3std3__45__cpo6cbeginE,(_ZN39_INTERNAL_fbe58200_4_k_cu_e8190bfb_39464cuda3std3__48in_placeE - _ZN39_INTERNAL_fbe58200_4_k_cu_e8190bfb_39464cuda3std3__45__cpo6cbeginE)
_ZN39_INTERNAL_fbe58200_4_k_cu_e8190bfb_39464cuda3std3__45__cpo6cbeginE:
	.zero		1
	.type		_ZN39_INTERNAL_fbe58200_4_k_cu_e8190bfb_39464cuda3std3__48in_placeE,@object
	.size		_ZN39_INTERNAL_fbe58200_4_k_cu_e8190bfb_39464cuda3std3__48in_placeE,(_ZN39_INTERNAL_fbe58200_4_k_cu_e8190bfb_39464cuda3std6ranges3__45__cpo9iter_moveE - _ZN39_INTERNAL_fbe58200_4_k_cu_e8190bfb_39464cuda3std3__48in_placeE)
_ZN39_INTERNAL_fbe58200_4_k_cu_e8190bfb_39464cuda3std3__48in_placeE:
	.zero		1
	.type		_ZN39_INTERNAL_fbe58200_4_k_cu_e8190bfb_39464cuda3std6ranges3__45__cpo9iter_moveE,@object
	.size		_ZN39_INTERNAL_fbe58200_4_k_cu_e8190bfb_39464cuda3std6ranges3__45__cpo9iter_moveE,(_ZN39_INTERNAL_fbe58200_4_k_cu_e8190bfb_39464cuda3std3__45__cpo5beginE - _ZN39_INTERNAL_fbe58200_4_k_cu_e8190bfb_39464cuda3std6ranges3__45__cpo9iter_moveE)
_ZN39_INTERNAL_fbe58200_4_k_cu_e8190bfb_39464cuda3std6ranges3__45__cpo9iter_moveE:
	.zero		1
	.type		_ZN39_INTERNAL_fbe58200_4_k_cu_e8190bfb_39464cuda3std3__45__cpo5beginE,@object
	.size		_ZN39_INTERNAL_fbe58200_4_k_cu_e8190bfb_39464cuda3std3__45__cpo5beginE,(_ZN39_INTERNAL_fbe58200_4_k_cu_e8190bfb_39464cuda3std3__441_GLOBAL__N__fbe58200_4_k_cu_e8190bfb_39466ignoreE - _ZN39_INTERNAL_fbe58200_4_k_cu_e8190bfb_39464cuda3std3__45__cpo5beginE)
_ZN39_INTERNAL_fbe58200_4_k_cu_e8190bfb_39464cuda3std3__45__cpo5beginE:
	.zero		1
	.type		_ZN39_INTERNAL_fbe58200_4_k_cu_e8190bfb_39464cuda3std3__441_GLOBAL__N__fbe58200_4_k_cu_e8190bfb_39466ignoreE,@object
	.size		_ZN39_INTERNAL_fbe58200_4_k_cu_e8190bfb_39464cuda3std3__441_GLOBAL__N__fbe58200_4_k_cu_e8190bfb_39466ignoreE,(_ZN39_INTERNAL_fbe58200_4_k_cu_e8190bfb_39464cute7productE - _ZN39_INTERNAL_fbe58200_4_k_cu_e8190bfb_39464cuda3std3__441_GLOBAL__N__fbe58200_4_k_cu_e8190bfb_39466ignoreE)
_ZN39_INTERNAL_fbe58200_4_k_cu_e8190bfb_39464cuda3std3__441_GLOBAL__N__fbe58200_4_k_cu_e8190bfb_39466ignoreE:
	.zero		1
	.type		_ZN39_INTERNAL_fbe58200_4_k_cu_e8190bfb_39464cute7productE,@object
	.size		_ZN39_INTERNAL_fbe58200_4_k_cu_e8190bfb_39464cute7productE,(_ZN39_INTERNAL_fbe58200_4_k_cu_e8190bfb_39464cuda3std3__45__cpo3endE - _ZN39_INTERNAL_fbe58200_4_k_cu_e8190bfb_39464cute7productE)
_ZN39_INTERNAL_fbe58200_4_k_cu_e8190bfb_39464cute7productE:
	.zero		1
	.type		_ZN39_INTERNAL_fbe58200_4_k_cu_e8190bfb_39464cuda3std3__45__cpo3endE,@object
	.size		_ZN39_INTERNAL_fbe58200_4_k_cu_e8190bfb_39464cuda3std3__45__cpo3endE,(_ZN39_INTERNAL_fbe58200_4_k_cu_e8190bfb_39464cuda3std3__419piecewise_constructE - _ZN39_INTERNAL_fbe58200_4_k_cu_e8190bfb_39464cuda3std3__45__cpo3endE)
_ZN39_INTERNAL_fbe58200_4_k_cu_e8190bfb_39464cuda3std3__45__cpo3endE:
	.zero		1
	.type		_ZN39_INTERNAL_fbe58200_4_k_cu_e8190bfb_39464cuda3std3__419piecewise_constructE,@object
	.size		_ZN39_INTERNAL_fbe58200_4_k_cu_e8190bfb_39464cuda3std3__419piecewise_constructE,(_ZN39_INTERNAL_fbe58200_4_k_cu_e8190bfb_39464cuda3std3__45__cpo4cendE - _ZN39_INTERNAL_fbe58200_4_k_cu_e8190bfb_39464cuda3std3__419piecewise_constructE)
_ZN39_INTERNAL_fbe58200_4_k_cu_e8190bfb_39464cuda3std3__419piecewise_constructE:
	.zero		1
	.type		_ZN39_INTERNAL_fbe58200_4_k_cu_e8190bfb_39464cuda3std3__45__cpo4cendE,@object
	.size		_ZN39_INTERNAL_fbe58200_4_k_cu_e8190bfb_39464cuda3std3__45__cpo4cendE,(_ZN39_INTERNAL_fbe58200_4_k_cu_e8190bfb_39464cuda3std6ranges3__45__cpo4swapE - _ZN39_INTERNAL_fbe58200_4_k_cu_e8190bfb_39464cuda3std3__45__cpo4cendE)
_ZN39_INTERNAL_fbe58200_4_k_cu_e8190bfb_39464cuda3std3__45__cpo4cendE:
	.zero		1
	.type		_ZN39_INTERNAL_fbe58200_4_k_cu_e8190bfb_39464cuda3std6ranges3__45__cpo4swapE,@object
	.size		_ZN39_INTERNAL_fbe58200_4_k_cu_e8190bfb_39464cuda3std6ranges3__45__cpo4swapE,(.L_7 - _ZN39_INTERNAL_fbe58200_4_k_cu_e8190bfb_39464cuda3std6ranges3__45__cpo4swapE)
_ZN39_INTERNAL_fbe58200_4_k_cu_e8190bfb_39464cuda3std6ranges3__45__cpo4swapE:
	.zero		1
.L_7:


//--------------------- .nv.constant0._ZN7cutlass13device_kernelINS_4conv6kernel13ConvUniversalINS1_16ConvProblemShapeILNS1_8OperatorE0ELi3EEENS1_10collective14CollectiveConvINS1_46MainloopSm90TmaGmmaWarpSpecializedImplicitGemmILS5_0ELi4ELi3EN4cute5tupleIJNSA_1CILi2EEENSC_ILi1EEESE_EEENS1_36KernelImplicitTmaWarpSpecializedSm90ELi1EEENSB_IJNSC_ILi64EEENSC_ILi128EEENSB_IJSI_EEEEEENS_10tfloat32_tESM_NSA_8TiledMMAINSA_8MMA_AtomIJNSA_4SM904GMMA30MMA_64x128x8_F32TF32TF32_SS_TNILNSQ_7ScaleInE1ELSS_1EEEEEENSA_6LayoutINSB_IJSE_SE_SE_EEENSB_IJNSC_ILi0EEESX_SX_EEEEENSB_IJNSA_10UnderscoreES10_S10_EEEEENS7_6detail26Sm90ImplicitGemmTileTraitsINSA_20SM90_TMA_LOAD_IM2COLENSA_14ComposedLayoutINSA_7SwizzleILi3ELi4ELi3EEENSA_18smem_ptr_flag_bitsILi32EEENSV_INSB_IJNSB_IJNSC_ILi8EEES1B_EEENSB_IJNSC_ILi32EEESD_EEENSB_IJSE_NSC_ILi4EEEEEEEEENSB_IJNSB_IJS1D_NSC_ILi512EEEEEENSB_IJSE_NSC_ILi256EEEEEENSB_IJSX_NSC_ILi4096EEEEEEEEEEEEEvEENS14_INSA_23SM90_TMA_LOAD_MULTICASTENS16_IS18_S1A_NSV_INSB_IJNSB_IJS1B_NSC_ILi16EEEEEES1E_S1G_EEENSB_IJS1J_S1L_NSB_IJSX_NSC_ILi8192EEEEEEEEEEEEEvEEEENS_8epilogue10collective6detail29Sm90TmaWarpSpecializedAdapterINS24_15DefaultEpilogueISM_NSB_IJNSB_IJllllEEESE_SX_EEES29_NS23_6thread17LinearCombinationISM_Li1EffLNS2A_9ScaleType4KindE0ELNS_15FloatRoundStyleE2ESM_EENS_4gemm15EpilogueDefaultEEEEEvvEEEEvNT_6ParamsE --------------------------
	.section	.nv.constant0._ZN7cutlass13device_kernelINS_4conv6kernel13ConvUniversalINS1_16ConvProblemShapeILNS1_8OperatorE0ELi3EEENS1_10collective14CollectiveConvINS1_46MainloopSm90TmaGmmaWarpSpecializedImplicitGemmILS5_0ELi4ELi3EN4cute5tupleIJNSA_1CILi2EEENSC_ILi1EEESE_EEENS1_36KernelImplicitTmaWarpSpecializedSm90ELi1EEENSB_IJNSC_ILi64EEENSC_ILi128EEENSB_IJSI_EEEEEENS_10tfloat32_tESM_NSA_8TiledMMAINSA_8MMA_AtomIJNSA_4SM904GMMA30MMA_64x128x8_F32TF32TF32_SS_TNILNSQ_7ScaleInE1ELSS_1EEEEEENSA_6LayoutINSB_IJSE_SE_SE_EEENSB_IJNSC_ILi0EEESX_SX_EEEEENSB_IJNSA_10UnderscoreES10_S10_EEEEENS7_6detail26Sm90ImplicitGemmTileTraitsINSA_20SM90_TMA_LOAD_IM2COLENSA_14ComposedLayoutINSA_7SwizzleILi3ELi4ELi3EEENSA_18smem_ptr_flag_bitsILi32EEENSV_INSB_IJNSB_IJNSC_ILi8EEES1B_EEENSB_IJNSC_ILi32EEESD_EEENSB_IJSE_NSC_ILi4EEEEEEEEENSB_IJNSB_IJS1D_NSC_ILi512EEEEEENSB_IJSE_NSC_ILi256EEEEEENSB_IJSX_NSC_ILi4096EEEEEEEEEEEEEvEENS14_INSA_23SM90_TMA_LOAD_MULTICASTENS16_IS18_S1A_NSV_INSB_IJNSB_IJS1B_NSC_ILi16EEEEEES1E_S1G_EEENSB_IJS1J_S1L_NSB_IJSX_NSC_ILi8192EEEEEEEEEEEEEvEEEENS_8epilogue10collective6detail29Sm90TmaWarpSpecializedAdapterINS24_15DefaultEpilogueISM_NSB_IJNSB_IJllllEEESE_SX_EEES29_NS23_6thread17LinearCombinationISM_Li1EffLNS2A_9ScaleType4KindE0ELNS_15FloatRoundStyleE2ESM_EENS_4gemm15EpilogueDefaultEEEEEvvEEEEvNT_6ParamsE,"a",@progbits
	.sectionflags	@""
	.align	4
.nv.constant0._ZN7cutlass13device_kernelINS_4conv6kernel13ConvUniversalINS1_16ConvProblemShapeILNS1_8OperatorE0ELi3EEENS1_10collective14CollectiveConvINS1_46MainloopSm90TmaGmmaWarpSpecializedImplicitGemmILS5_0ELi4ELi3EN4cute5tupleIJNSA_1CILi2EEENSC_ILi1EEESE_EEENS1_36KernelImplicitTmaWarpSpecializedSm90ELi1EEENSB_IJNSC_ILi64EEENSC_ILi128EEENSB_IJSI_EEEEEENS_10tfloat32_tESM_NSA_8TiledMMAINSA_8MMA_AtomIJNSA_4SM904GMMA30MMA_64x128x8_F32TF32TF32_SS_TNILNSQ_7ScaleInE1ELSS_1EEEEEENSA_6LayoutINSB_IJSE_SE_SE_EEENSB_IJNSC_ILi0EEESX_SX_EEEEENSB_IJNSA_10UnderscoreES10_S10_EEEEENS7_6detail26Sm90ImplicitGemmTileTraitsINSA_20SM90_TMA_LOAD_IM2COLENSA_14ComposedLayoutINSA_7SwizzleILi3ELi4ELi3EEENSA_18smem_ptr_flag_bitsILi32EEENSV_INSB_IJNSB_IJNSC_ILi8EEES1B_EEENSB_IJNSC_ILi32EEESD_EEENSB_IJSE_NSC_ILi4EEEEEEEEENSB_IJNSB_IJS1D_NSC_ILi512EEEEEENSB_IJSE_NSC_ILi256EEEEEENSB_IJSX_NSC_ILi4096EEEEEEEEEEEEEvEENS14_INSA_23SM90_TMA_LOAD_MULTICASTENS16_IS18_S1A_NSV_INSB_IJNSB_IJS1B_NSC_ILi16EEEEEES1E_S1G_EEENSB_IJS1J_S1L_NSB_IJSX_NSC_ILi8192EEEEEEEEEEEEEvEEEENS_8epilogue10collective6detail29Sm90TmaWarpSpecializedAdapterINS24_15DefaultEpilogueISM_NSB_IJNSB_IJllllEEESE_SX_EEES29_NS23_6thread17LinearCombinationISM_Li1EffLNS2A_9ScaleType4KindE0ELNS_15FloatRoundStyleE2ESM_EENS_4gemm15EpilogueDefaultEEEEEvvEEEEvNT_6ParamsE:
	.zero		1664


//--------------------- SYMBOLS --------------------------

	.type		.nv.reservedSmem.offset0,@object
	.size		.nv.reservedSmem.offset0,0x4
